def attn_fwd(
    Q,
    K,
    V,
    Out,
    Lse,
    sm_scale,
    stride_qz,
    stride_qh,
    stride_qm,
    stride_qk,
    stride_kz,
    stride_kh,
    stride_kn,
    stride_kk,
    stride_vz,
    stride_vh,
    stride_vn,
    stride_vk,
    stride_oz,
    stride_oh,
    stride_om,
    stride_ok,
    seqlen_q,
    seqlen_k,
    BLOCK_M: tl.constexpr,
    BLOCK_N: tl.constexpr,
    HEAD_DIM: tl.constexpr,
    CAUSAL: tl.constexpr,
):
    start_m = tl.program_id(0)
    off_hz = tl.program_id(1)
    q_off = off_hz * stride_qh
    k_off = off_hz * stride_kh
    v_off = off_hz * stride_vh
    offs_m = start_m * BLOCK_M + tl.arange(0, BLOCK_M)
    offs_d = tl.arange(0, HEAD_DIM)
    offs_n = tl.arange(0, BLOCK_N)
    q_ptrs = Q + q_off + offs_m[:, None] * stride_qm + offs_d[None, :] * stride_qk
    k_ptrs = K + k_off + offs_d[:, None] * stride_kk + offs_n[None, :] * stride_kn
    v_ptrs = V + v_off + offs_n[:, None] * stride_vn + offs_d[None, :] * stride_vk
    m_i = tl.full([BLOCK_M], float("-inf"), dtype=tl.float32)
    l_i = tl.zeros([BLOCK_M], dtype=tl.float32) + 1.0
    acc = tl.zeros([BLOCK_M, HEAD_DIM], dtype=tl.float32)
    q = tl.load(q_ptrs)
    acc, l_i, m_i = _attn_fwd_inner(
        acc,
        l_i,
        m_i,
        q,
        k_ptrs,
        v_ptrs,
        sm_scale,
        stride_kn,
        stride_vn,
        start_m,
        seqlen_k,
        BLOCK_M,
        BLOCK_N,
        HEAD_DIM,
        CAUSAL,
    )
    acc = acc / l_i[:, None]
    lse = m_i + tl.math.log2(l_i) / 1.4426950408889634
    o_ptrs = (
        Out
        + off_hz * stride_oh
        + offs_m[:, None] * stride_om
        + offs_d[None, :] * stride_ok
    )
    tl.store(o_ptrs, acc.to(Out.dtype.element_ty))
    tl.store(Lse + off_hz * seqlen_q + offs_m, lse)

# config = {"BLOCK_M": 256, "BLOCK_N": 128, "HEAD_DIM": 16, "arch": "sm_90", "causal": false, "dtype": "fp16", "num_stages": 2, "num_warps": 8}
# arch = sm_90


// ===== COMPILED SASS (sm_90a) =====

	.target	sm_90a

	.elftype	@"ET_EXEC"


//--------------------- .note.nv.tkinfo           --------------------------
	.section	.note.nv.tkinfo,"",@"SHT_NOTE"
	.sectionflags	@"SHF_NOTE_NV_TKINFO"
	.tkinfo
        /*0018*/ 	.word	0x00000002
        /*0030*/ 	.string	""
        /*0030*/ 	.string	"ptxas"
        /*0030*/ 	.string	"Cuda compilation tools, release 13.0, V13.0.88"
        /*0030*/ 	.string	"Build cuda_13.0.r13.0/compiler.36424714_0"
        /*0030*/ 	.string	"-v  -suppress-debug-info  -lineinfo  -arch sm_90a "



//--------------------- .note.nv.cuinfo           --------------------------
	.section	.note.nv.cuinfo,"",@"SHT_NOTE"
	.sectionflags	@"SHF_NOTE_NV_CUINFO"
        /*0018*/ 	.short	0x0002
        /*001a*/ 	.short	0x005a
        /*001c*/ 	.short	0x0082
	.zero		2


//--------------------- .nv.info                  --------------------------
	.section	.nv.info,"",@"SHT_CUDA_INFO"
	.align	4


	//----- nvinfo : EIATTR_REGCOUNT
	.align		4
        /*0000*/ 	.byte	0x04, 0x2f
        /*0002*/ 	.short	(.L_2 - .L_1)
	.align		4
.L_1:
        /*0004*/ 	.word	index@(attn_fwd)
        /*0008*/ 	.word	0x000000ff


	//----- nvinfo : EIATTR_FRAME_SIZE
	.align		4
.L_2:
        /*000c*/ 	.byte	0x04, 0x11
        /*000e*/ 	.short	(.L_4 - .L_3)
	.align		4
.L_3:
        /*0010*/ 	.word	index@(attn_fwd)
        /*0014*/ 	.word	0x00000000


	//----- nvinfo : EIATTR_MIN_STACK_SIZE
	.align		4
.L_4:
        /*0018*/ 	.byte	0x04, 0x12
        /*001a*/ 	.short	(.L_6 - .L_5)
	.align		4
.L_5:
        /*001c*/ 	.word	index@(attn_fwd)
        /*0020*/ 	.word	0x00000000
.L_6:


//--------------------- .nv.compat                --------------------------
	.section	.nv.compat,"",@"SHT_CUDA_COMPAT_INFO"
	.align	4
        /*0000*/ 	.byte	0x02, 0x09, 0x01, 0x00, 0x02, 0x02, 0x04, 0x00, 0x02, 0x05, 0x05, 0x00, 0x03, 0x07, 0x01, 0x01
        /*0010*/ 	.byte	0x02, 0x03, 0x00, 0x00, 0x02, 0x06, 0x01, 0x00, 0x04, 0x0b, 0x08, 0x00, 0x00, 0x00, 0x00, 0x00
        /*0020*/ 	.byte	0x00, 0x00, 0x00, 0x00


//--------------------- .nv.info.attn_fwd         --------------------------
	.section	.nv.info.attn_fwd,"",@"SHT_CUDA_INFO"
	.sectionflags	@""
	.align	4


	//----- nvinfo : EIATTR_CUDA_API_VERSION
	.align		4
        /*0000*/ 	.byte	0x04, 0x37
        /*0002*/ 	.short	(.L_8 - .L_7)
.L_7:
        /*0004*/ 	.word	0x00000082


	//----- nvinfo : EIATTR_KPARAM_INFO
	.align		4
.L_8:
        /*0008*/ 	.byte	0x04, 0x17
        /*000a*/ 	.short	(.L_10 - .L_9)
.L_9:
        /*000c*/ 	.word	0x00000000
        /*0010*/ 	.short	0x0019
        /*0012*/ 	.short	0x0080
        /*0014*/ 	.byte	0x00, 0xf4, 0x21, 0x00


	//----- nvinfo : EIATTR_KPARAM_INFO
	.align		4
.L_10:
        /*0018*/ 	.byte	0x04, 0x17
        /*001a*/ 	.short	(.L_12 - .L_11)
.L_11:
        /*001c*/ 	.word	0x00000000
        /*0020*/ 	.short	0x0018
        /*0022*/ 	.short	0x0078
        /*0024*/ 	.byte	0x00, 0xf4, 0x21, 0x00


	//----- nvinfo : EIATTR_KPARAM_INFO
	.align		4
.L_12:
        /*0028*/ 	.byte	0x04, 0x17
        /*002a*/ 	.short	(.L_14 - .L_13)
.L_13:
        /*002c*/ 	.word	0x00000000
        /*0030*/ 	.short	0x0017
        /*0032*/ 	.short	0x0070
        /*0034*/ 	.byte	0x00, 0xf0, 0x11, 0x00


	//----- nvinfo : EIATTR_KPARAM_INFO
	.align		4
.L_14:
        /*0038*/ 	.byte	0x04, 0x17
        /*003a*/ 	.short	(.L_16 - .L_15)
.L_15:
        /*003c*/ 	.word	0x00000000
        /*0040*/ 	.short	0x0016
        /*0042*/ 	.short	0x006c
        /*0044*/ 	.byte	0x00, 0xf0, 0x11, 0x00


	//----- nvinfo : EIATTR_KPARAM_INFO
	.align		4
.L_16:
        /*0048*/ 	.byte	0x04, 0x17
        /*004a*/ 	.short	(.L_18 - .L_17)
.L_17:
        /*004c*/ 	.word	0x00000000
        /*0050*/ 	.short	0x0015
        /*0052*/ 	.short	0x0068
        /*0054*/ 	.byte	0x00, 0xf0, 0x11, 0x00


	//----- nvinfo : EIATTR_KPARAM_INFO
	.align		4
.L_18:
        /*0058*/ 	.byte	0x04, 0x17
        /*005a*/ 	.short	(.L_20 - .L_19)
.L_19:
        /*005c*/ 	.word	0x00000000
        /*0060*/ 	.short	0x0014
        /*0062*/ 	.short	0x0064
        /*0064*/ 	.byte	0x00, 0xf0, 0x11, 0x00


	//----- nvinfo : EIATTR_KPARAM_INFO
	.align		4
.L_20:
        /*0068*/ 	.byte	0x04, 0x17
        /*006a*/ 	.short	(.L_22 - .L_21)
.L_21:
        /*006c*/ 	.word	0x00000000
        /*0070*/ 	.short	0x0013
        /*0072*/ 	.short	0x0060
        /*0074*/ 	.byte	0x00, 0xf0, 0x11, 0x00


	//----- nvinfo : EIATTR_KPARAM_INFO
	.align		4
.L_22:
        /*0078*/ 	.byte	0x04, 0x17
        /*007a*/ 	.short	(.L_24 - .L_23)
.L_23:
        /*007c*/ 	.word	0x00000000
        /*0080*/ 	.short	0x0012
        /*0082*/ 	.short	0x005c
        /*0084*/ 	.byte	0x00, 0xf0, 0x11, 0x00


	//----- nvinfo : EIATTR_KPARAM_INFO
	.align		4
.L_24:
        /*0088*/ 	.byte	0x04, 0x17
        /*008a*/ 	.short	(.L_26 - .L_25)
.L_25:
        /*008c*/ 	.word	0x00000000
        /*0090*/ 	.short	0x0011
        /*0092*/ 	.short	0x0058
        /*0094*/ 	.byte	0x00, 0xf0, 0x11, 0x00


	//----- nvinfo : EIATTR_KPARAM_INFO
	.align		4
.L_26:
        /*0098*/ 	.byte	0x04, 0x17
        /*009a*/ 	.short	(.L_28 - .L_27)
.L_27:
        /*009c*/ 	.word	0x00000000
        /*00a0*/ 	.short	0x0010
        /*00a2*/ 	.short	0x0054
        /*00a4*/ 	.byte	0x00, 0xf0, 0x11, 0x00


	//----- nvinfo : EIATTR_KPARAM_INFO
	.align		4
.L_28:
        /*00a8*/ 	.byte	0x04, 0x17
        /*00aa*/ 	.short	(.L_30 - .L_29)
.L_29:
        /*00ac*/ 	.word	0x00000000
        /*00b0*/ 	.short	0x000f
        /*00b2*/ 	.short	0x0050
        /*00b4*/ 	.byte	0x00, 0xf0, 0x11, 0x00


	//----- nvinfo : EIATTR_KPARAM_INFO
	.align		4
.L_30:
        /*00b8*/ 	.byte	0x04, 0x17
        /*00ba*/ 	.short	(.L_32 - .L_31)
.L_31:
        /*00bc*/ 	.word	0x00000000
        /*00c0*/ 	.short	0x000e
        /*00c2*/ 	.short	0x004c
        /*00c4*/ 	.byte	0x00, 0xf0, 0x11, 0x00


	//----- nvinfo : EIATTR_KPARAM_INFO
	.align		4
.L_32:
        /*00c8*/ 	.byte	0x04, 0x17
        /*00ca*/ 	.short	(.L_34 - .L_33)
.L_33:
        /*00cc*/ 	.word	0x00000000
        /*00d0*/ 	.short	0x000d
        /*00d2*/ 	.short	0x0048
        /*00d4*/ 	.byte	0x00, 0xf0, 0x11, 0x00


	//----- nvinfo : EIATTR_KPARAM_INFO
	.align		4
.L_34:
        /*00d8*/ 	.byte	0x04, 0x17
        /*00da*/ 	.short	(.L_36 - .L_35)
.L_35:
        /*00dc*/ 	.word	0x00000000
        /*00e0*/ 	.short	0x000c
        /*00e2*/ 	.short	0x0044
        /*00e4*/ 	.byte	0x00, 0xf0, 0x11, 0x00


	//----- nvinfo : EIATTR_KPARAM_INFO
	.align		4
.L_36:
        /*00e8*/ 	.byte	0x04, 0x17
        /*00ea*/ 	.short	(.L_38 - .L_37)
.L_37:
        /*00ec*/ 	.word	0x00000000
        /*00f0*/ 	.short	0x000b
        /*00f2*/ 	.short	0x0040
        /*00f4*/ 	.byte	0x00, 0xf0, 0x11, 0x00


	//----- nvinfo : EIATTR_KPARAM_INFO
	.align		4
.L_38:
        /*00f8*/ 	.byte	0x04, 0x17
        /*00fa*/ 	.short	(.L_40 - .L_39)
.L_39:
        /*00fc*/ 	.word	0x00000000
        /*0100*/ 	.short	0x000a
        /*0102*/ 	.short	0x003c
        /*0104*/ 	.byte	0x00, 0xf0, 0x11, 0x00


	//----- nvinfo : EIATTR_KPARAM_INFO
	.align		4
.L_40:
        /*0108*/ 	.byte	0x04, 0x17
        /*010a*/ 	.short	(.L_42 - .L_41)
.L_41:
        /*010c*/ 	.word	0x00000000
        /*0110*/ 	.short	0x0009
        /*0112*/ 	.short	0x0038
        /*0114*/ 	.byte	0x00, 0xf0, 0x11, 0x00


	//----- nvinfo : EIATTR_KPARAM_INFO
	.align		4
.L_42:
        /*0118*/ 	.byte	0x04, 0x17
        /*011a*/ 	.short	(.L_44 - .L_43)
.L_43:
        /*011c*/ 	.word	0x00000000
        /*0120*/ 	.short	0x0008
        /*0122*/ 	.short	0x0034
        /*0124*/ 	.byte	0x00, 0xf0, 0x11, 0x00


	//----- nvinfo : EIATTR_KPARAM_INFO
	.align		4
.L_44:
        /*0128*/ 	.byte	0x04, 0x17
        /*012a*/ 	.short	(.L_46 - .L_45)
.L_45:
        /*012c*/ 	.word	0x00000000
        /*0130*/ 	.short	0x0007
        /*0132*/ 	.short	0x0030
        /*0134*/ 	.byte	0x00, 0xf0, 0x11, 0x00


	//----- nvinfo : EIATTR_KPARAM_INFO
	.align		4
.L_46:
        /*0138*/ 	.byte	0x04, 0x17
        /*013a*/ 	.short	(.L_48 - .L_47)
.L_47:
        /*013c*/ 	.word	0x00000000
        /*0140*/ 	.short	0x0006
        /*0142*/ 	.short	0x002c
        /*0144*/ 	.byte	0x00, 0xf0, 0x11, 0x00


	//----- nvinfo : EIATTR_KPARAM_INFO
	.align		4
.L_48:
        /*0148*/ 	.byte	0x04, 0x17
        /*014a*/ 	.short	(.L_50 - .L_49)
.L_49:
        /*014c*/ 	.word	0x00000000
        /*0150*/ 	.short	0x0005
        /*0152*/ 	.short	0x0028
        /*0154*/ 	.byte	0x00, 0xf0, 0x11, 0x00


	//----- nvinfo : EIATTR_KPARAM_INFO
	.align		4
.L_50:
        /*0158*/ 	.byte	0x04, 0x17
        /*015a*/ 	.short	(.L_52 - .L_51)
.L_51:
        /*015c*/ 	.word	0x00000000
        /*0160*/ 	.short	0x0004
        /*0162*/ 	.short	0x0020
        /*0164*/ 	.byte	0x00, 0xf4, 0x21, 0x00


	//----- nvinfo : EIATTR_KPARAM_INFO
	.align		4
.L_52:
        /*0168*/ 	.byte	0x04, 0x17
        /*016a*/ 	.short	(.L_54 - .L_53)
.L_53:
        /*016c*/ 	.word	0x00000000
        /*0170*/ 	.short	0x0003
        /*0172*/ 	.short	0x0018
        /*0174*/ 	.byte	0x00, 0xf4, 0x21, 0x00


	//----- nvinfo : EIATTR_KPARAM_INFO
	.align		4
.L_54:
        /*0178*/ 	.byte	0x04, 0x17
        /*017a*/ 	.short	(.L_56 - .L_55)
.L_55:
        /*017c*/ 	.word	0x00000000
        /*0180*/ 	.short	0x0002
        /*0182*/ 	.short	0x0010
        /*0184*/ 	.byte	0x00, 0xf4, 0x21, 0x00


	//----- nvinfo : EIATTR_KPARAM_INFO
	.align		4
.L_56:
        /*0188*/ 	.byte	0x04, 0x17
        /*018a*/ 	.short	(.L_58 - .L_57)
.L_57:
        /*018c*/ 	.word	0x00000000
        /*0190*/ 	.short	0x0001
        /*0192*/ 	.short	0x0008
        /*0194*/ 	.byte	0x00, 0xf4, 0x21, 0x00


	//----- nvinfo : EIATTR_KPARAM_INFO
	.align		4
.L_58:
        /*0198*/ 	.byte	0x04, 0x17
        /*019a*/ 	.short	(.L_60 - .L_59)
.L_59:
        /*019c*/ 	.word	0x00000000
        /*01a0*/ 	.short	0x0000
        /*01a2*/ 	.short	0x0000
        /*01a4*/ 	.byte	0x00, 0xf4, 0x21, 0x00


	//----- nvinfo : EIATTR_SPARSE_MMA_MASK
	.align		4
.L_60:
        /*01a8*/ 	.byte	0x03, 0x50
        /*01aa*/ 	.short	0x0000


	//----- nvinfo : EIATTR_MAXREG_COUNT
	.align		4
        /*01ac*/ 	.byte	0x03, 0x1b
        /*01ae*/ 	.short	0x00ff


	//----- nvinfo : EIATTR_NUM_BARRIERS
	.align		4
        /*01b0*/ 	.byte	0x02, 0x4c
        /*01b2*/ 	.byte	0x01
	.zero		1


	//----- nvinfo : EIATTR_MERCURY_ISA_VERSION
	.align		4
        /*01b4*/ 	.byte	0x03, 0x5f
        /*01b6*/ 	.short	0x0101


	//----- nvinfo : EIATTR_COOP_GROUP_MASK_REGIDS
	.align		4
        /*01b8*/ 	.byte	0x04, 0x29
        /*01ba*/ 	.short	(.L_62 - .L_61)


	//   ....[0]....
.L_61:
        /*01bc*/ 	.word	0xffffffff


	//   ....[1]....
        /*01c0*/ 	.word	0xffffffff


	//   ....[2]....
        /*01c4*/ 	.word	0xffffffff


	//   ....[3]....
        /*01c8*/ 	.word	0xffffffff


	//   ....[4]....
        /*01cc*/ 	.word	0xffffffff


	//   ....[5]....
        /*01d0*/ 	.word	0xffffffff


	//   ....[6]....
        /*01d4*/ 	.word	0xffffffff


	//   ....[7]....
        /*01d8*/ 	.word	0xffffffff


	//   ....[8]....
        /*01dc*/ 	.word	0xffffffff


	//   ....[9]....
        /*01e0*/ 	.word	0xffffffff


	//   ....[10]....
        /*01e4*/ 	.word	0xffffffff


	//   ....[11]....
        /*01e8*/ 	.word	0xffffffff


	//   ....[12]....
        /*01ec*/ 	.word	0xffffffff


	//   ....[13]....
        /*01f0*/ 	.word	0xffffffff


	//   ....[14]....
        /*01f4*/ 	.word	0xffffffff


	//   ....[15]....
        /*01f8*/ 	.word	0xffffffff


	//----- nvinfo : EIATTR_COOP_GROUP_INSTR_OFFSETS
	.align		4
.L_62:
        /*01fc*/ 	.byte	0x04, 0x28
        /*01fe*/ 	.short	(.L_64 - .L_63)


	//   ....[0]....
.L_63:
        /*0200*/ 	.word	0x000017f0


	//   ....[1]....
        /*0204*/ 	.word	0x00001810


	//   ....[2]....
        /*0208*/ 	.word	0x00001ef0


	//   ....[3]....
        /*020c*/ 	.word	0x00001f80


	//   ....[4]....
        /*0210*/ 	.word	0x000027b0


	//   ....[5]....
        /*0214*/ 	.word	0x00002810


	//   ....[6]....
        /*0218*/ 	.word	0x000031f0


	//   ....[7]....
        /*021c*/ 	.word	0x00003210


	//   ....[8]....
        /*0220*/ 	.word	0x00004dc0


	//   ....[9]....
        /*0224*/ 	.word	0x00004dd0


	//   ....[10]....
        /*0228*/ 	.word	0x00004de0


	//   ....[11]....
        /*022c*/ 	.word	0x00004df0


	//   ....[12]....
        /*0230*/ 	.word	0x00004e50


	//   ....[13]....
        /*0234*/ 	.word	0x00004e70


	//   ....[14]....
        /*0238*/ 	.word	0x00004e80


	//   ....[15]....
        /*023c*/ 	.word	0x00004e90


	//----- nvinfo : EIATTR_EXIT_INSTR_OFFSETS
	.align		4
.L_64:
        /*0240*/ 	.byte	0x04, 0x1c
        /*0242*/ 	.short	(.L_66 - .L_65)


	//   ....[0]....
.L_65:
        /*0244*/ 	.word	0x000064f0


	//----- nvinfo : EIATTR_REQNTID
	.align		4
.L_66:
        /*0248*/ 	.byte	0x04, 0x10
        /*024a*/ 	.short	(.L_68 - .L_67)
.L_67:
        /*024c*/ 	.word	0x00000100
        /*0250*/ 	.word	0x00000001
        /*0254*/ 	.word	0x00000001


	//----- nvinfo : EIATTR_CBANK_PARAM_SIZE
	.align		4
.L_68:
        /*0258*/ 	.byte	0x03, 0x19
        /*025a*/ 	.short	0x0088


	//----- nvinfo : EIATTR_PARAM_CBANK
	.align		4
        /*025c*/ 	.byte	0x04, 0x0a
        /*025e*/ 	.short	(.L_70 - .L_69)
	.align		4
.L_69:
        /*0260*/ 	.word	index@(.nv.constant0.attn_fwd)
        /*0264*/ 	.short	0x0210
        /*0266*/ 	.short	0x0088


	//----- nvinfo : EIATTR_SW_WAR
	.align		4
.L_70:
        /*0268*/ 	.byte	0x04, 0x36
        /*026a*/ 	.short	(.L_72 - .L_71)
.L_71:
        /*026c*/ 	.word	0x00000008
.L_72:


//--------------------- .nv.callgraph             --------------------------
	.section	.nv.callgraph,"",@"SHT_CUDA_CALLGRAPH"
	.align	4
	.sectionentsize	8
	.align		4
        /*0000*/ 	.word	0x00000000
	.align		4
        /*0004*/ 	.word	0xffffffff
	.align		4
        /*0008*/ 	.word	0x00000000
	.align		4
        /*000c*/ 	.word	0xfffffffe
	.align		4
        /*0010*/ 	.word	0x00000000
	.align		4
        /*0014*/ 	.word	0xfffffffd
	.align		4
        /*0018*/ 	.word	0x00000000
	.align		4
        /*001c*/ 	.word	0xfffffffc


//--------------------- .nv.constant4             --------------------------
	.section	.nv.constant4,"a",@progbits
	.align	8
	.align		8
.nv.constant4:
        /*0000*/ 	.dword	_$_str


//--------------------- .text.attn_fwd            --------------------------
	.section	.text.attn_fwd,"ax",@progbits
	.align	128
        .global         attn_fwd
        .type           attn_fwd,@function
        .size           attn_fwd,(.L_x_3 - attn_fwd)
        .other          attn_fwd,@"STO_CUDA_ENTRY STV_DEFAULT"
attn_fwd:
.text.attn_fwd:
[----:B------:R-:W-:Y:S01]  /*0000*/  LDC R1, c[0x0][0x28] ;  /* 0x00000a00ff017b82 */ /* 0x000fe20000000800 */
[----:B------:R-:W0:Y:S07]  /*0010*/  S2R R9, SR_TID.X ;  /* 0x0000000000097919 */ /* 0x000e2e0000002100 */
[----:B------:R-:W1:Y:S01]  /*0020*/  S2UR UR16, SR_CTAID.Y ;  /* 0x00000000001079c3 */ /* 0x000e620000002600 */
[----:B------:R-:W-:Y:S01]  /*0030*/  ULDC.64 UR4, c[0x0][0x240] ;  /* 0x0000900000047ab9 */ /* 0x000fe20000000a00 */
[----:B------:R-:W-:Y:S01]  /*0040*/  ULDC.64 UR20, c[0x0][0x208] ;  /* 0x0000820000147ab9 */ /* 0x000fe20000000a00 */
[----:B------:R-:W2:Y:S01]  /*0050*/  S2R R3, SR_CTAID.X ;  /* 0x0000000000037919 */ /* 0x000ea20000002500 */
[----:B------:R-:W-:-:S04]  /*0060*/  ULDC UR24, c[0x0][0x280] ;  /* 0x0000a00000187ab9 */ /* 0x000fc80000000800 */
[----:B------:R-:W3:Y:S08]  /*0070*/  LDC.64 R4, c[0x0][0x210] ;  /* 0x00008400ff047b82 */ /* 0x000ef00000000a00 */
[----:B------:R-:W4:Y:S01]  /*0080*/  LDC R37, c[0x0][0x248] ;  /* 0x00009200ff257b82 */ /* 0x000f220000000800 */
[----:B-1----:R-:W-:-:S04]  /*0090*/  UIMAD UR4, UR16, UR4, URZ ;  /* 0x00000004100472a4 */ /* 0x002fc8000f8e023f */
[----:B------:R-:W-:Y:S01]  /*00a0*/  USHF.L.U32 UR6, UR4, 0x1, URZ ;  /* 0x0000000104067899 */ /* 0x000fe2000800063f */
[----:B0-----:R-:W-:-:S04]  /*00b0*/  LOP3.LUT R10, R9, 0xff, RZ, 0xc0, !PT ;  /* 0x000000ff090a7812 */ /* 0x001fc800078ec0ff */
[----:B--2---:R-:W-:-:S05]  /*00c0*/  LEA R10, R3, R10, 0x8 ;  /* 0x0000000a030a7211 */ /* 0x004fca00078e40ff */
[----:B------:R-:W-:Y:S01]  /*00d0*/  IMAD R0, R10, UR5, RZ ;  /* 0x000000050a007c24 */ /* 0x000fe2000f8e02ff */
[----:B------:R-:W-:Y:S01]  /*00e0*/  UIMAD.WIDE UR4, UR4, 0x2, URZ ;  /* 0x00000002040478a5 */ /* 0x000fe2000f8e023f */
[C---:B----4-:R-:W-:Y:S01]  /*00f0*/  SHF.L.U32 R7, R37.reuse, 0x1, RZ ;  /* 0x0000000125077819 */ /* 0x050fe200000006ff */
[C---:B------:R-:W-:Y:S01]  /*0100*/  IMAD R19, R37.reuse, 0x6, RZ ;  /* 0x0000000625137824 */ /* 0x040fe200078e02ff */
[----:B------:R-:W-:Y:S02]  /*0110*/  LEA R11, R37, R37, 0x1 ;  /* 0x00000025250b7211 */ /* 0x000fe400078e08ff */
[C---:B------:R-:W-:Y:S01]  /*0120*/  SHF.L.U32 R3, R0.reuse, 0x1, RZ ;  /* 0x0000000100037819 */ /* 0x040fe200000006ff */
[----:B------:R-:W-:-:S03]  /*0130*/  IMAD.HI R0, R0, 0x2, RZ ;  /* 0x0000000200007827 */ /* 0x000fc600078e02ff */
[----:B---3--:R-:W-:Y:S01]  /*0140*/  IADD3 R2, P0, P1, R3, UR6, R4 ;  /* 0x0000000603027c10 */ /* 0x008fe2000f91e004 */
[----:B------:R-:W-:-:S03]  /*0150*/  IMAD R27, R37, 0xa, RZ ;  /* 0x0000000a251b7824 */ /* 0x000fc600078e02ff */
[----:B------:R-:W-:Y:S01]  /*0160*/  IADD3.X R3, R0, UR5, R5, P0, P1 ;  /* 0x0000000500037c10 */ /* 0x000fe200087e2405 */
[C---:B------:R-:W-:Y:S01]  /*0170*/  IMAD R5, R37.reuse, 0x12, RZ ;  /* 0x0000001225057824 */ /* 0x040fe200078e02ff */
[-C--:B------:R-:W-:Y:S02]  /*0180*/  LEA R6, P4, R37, R2.reuse, 0x2 ;  /* 0x0000000225067211 */ /* 0x080fe400078810ff */
[-C--:B------:R-:W-:Y:S01]  /*0190*/  IADD3 R4, P6, R7, R2.reuse, RZ ;  /* 0x0000000207047210 */ /* 0x080fe20007fde0ff */
[----:B------:R-:W-:Y:S01]  /*01a0*/  IMAD R13, R37, 0x14, RZ ;  /* 0x00000014250d7824 */ /* 0x000fe200078e02ff */
[-C--:B------:R-:W-:Y:S01]  /*01b0*/  IADD3 R24, P0, R5, R2.reuse, RZ ;  /* 0x0000000205187210 */ /* 0x080fe20007f1e0ff */
[----:B------:R-:W-:Y:S01]  /*01c0*/  IMAD R31, R37, 0xc, RZ ;  /* 0x0000000c251f7824 */ /* 0x000fe200078e02ff */
[----:B------:R-:W-:Y:S01]  /*01d0*/  LEA.HI.X.SX32 R7, R7, R3, 0x1, P4 ;  /* 0x0000000307077211 */ /* 0x000fe200020f0eff */
[C---:B------:R-:W-:Y:S01]  /*01e0*/  IMAD R35, R37.reuse, 0xe, RZ ;  /* 0x0000000e25237824 */ /* 0x040fe200078e02ff */
[C---:B------:R-:W-:Y:S01]  /*01f0*/  LEA R17, R37.reuse, R37, 0x2 ;  /* 0x0000002525117211 */ /* 0x040fe200078e10ff */
[----:B------:R-:W-:Y:S01]  /*0200*/  IMAD R29, R37, 0x16, RZ ;  /* 0x00000016251d7824 */ /* 0x000fe200078e02ff */
[-C--:B------:R-:W-:Y:S01]  /*0210*/  IADD3 R12, P5, R19, R2.reuse, RZ ;  /* 0x00000002130c7210 */ /* 0x080fe20007fbe0ff */
[C---:B------:R-:W-:Y:S01]  /*0220*/  IMAD R33, R37.reuse, 0x18, RZ ;  /* 0x0000001825217824 */ /* 0x040fe200078e02ff */
[C---:B------:R-:W-:Y:S01]  /*0230*/  LEA.HI.X.SX32 R5, R37.reuse, R3, 0x1, P6 ;  /* 0x0000000325057211 */ /* 0x040fe200030f0eff */
[----:B------:R-:W-:Y:S01]  /*0240*/  IMAD R39, R37, 0x1a, RZ ;  /* 0x0000001a25277824 */ /* 0x000fe200078e02ff */
[-C--:B------:R-:W-:Y:S01]  /*0250*/  IADD3 R16, P4, R27, R2.reuse, RZ ;  /* 0x000000021b107210 */ /* 0x080fe20007f9e0ff */
[C---:B------:R-:W-:Y:S01]  /*0260*/  IMAD R41, R37.reuse, 0x1c, RZ ;  /* 0x0000001c25297824 */ /* 0x040fe200078e02ff */
[C---:B------:R-:W-:Y:S01]  /*0270*/  SHF.L.U32 R15, R37.reuse, 0x2, RZ ;  /* 0x00000002250f7819 */ /* 0x040fe200000006ff */
[C---:B------:R-:W-:Y:S01]  /*0280*/  IMAD R43, R37.reuse, 0x1e, RZ ;  /* 0x0000001e252b7824 */ /* 0x040fe200078e02ff */
[-C--:B------:R-:W-:Y:S01]  /*0290*/  LEA R14, P6, R37, R2.reuse, 0x3 ;  /* 0x00000002250e7211 */ /* 0x080fe200078c18ff */
[----:B------:R0:W2:Y:S01]  /*02a0*/  LDG.E.U16 R0, desc[UR20][R2.64] ;  /* 0x0000001402007981 */ /* 0x0000a2000c1e1500 */
[----:B------:R-:W-:-:S02]  /*02b0*/  IADD3 R26, P3, R13, R2, RZ ;  /* 0x000000020d1a7210 */ /* 0x000fc40007f7e0ff */
[-C--:B------:R-:W-:Y:S01]  /*02c0*/  LEA.HI.X.SX32 R13, R11, R3.reuse, 0x1, P5 ;  /* 0x000000030b0d7211 */ /* 0x080fe200028f0eff */
[----:B------:R-:W-:Y:S01]  /*02d0*/  IMAD R11, R37, 0xb, RZ ;  /* 0x0000000b250b7824 */ /* 0x000fe200078e02ff */
[-C--:B------:R-:W-:Y:S01]  /*02e0*/  LEA.HI.X.SX32 R17, R17, R3.reuse, 0x1, P4 ;  /* 0x0000000311117211 */ /* 0x080fe200020f0eff */
[----:B------:R1:W3:Y:S01]  /*02f0*/  LDG.E.U16 R4, desc[UR20][R4.64] ;  /* 0x0000001404047981 */ /* 0x0002e2000c1e1500 */
[----:B------:R-:W-:Y:S02]  /*0300*/  SHF.L.U32 R23, R37, 0x3, RZ ;  /* 0x0000000325177819 */ /* 0x000fe400000006ff */
[-C--:B------:R-:W-:Y:S01]  /*0310*/  IADD3 R18, P5, R31, R2.reuse, RZ ;  /* 0x000000021f127210 */ /* 0x080fe20007fbe0ff */
[----:B------:R4:W5:Y:S01]  /*0320*/  LDG.E.U16 R6, desc[UR20][R6.64] ;  /* 0x0000001406067981 */ /* 0x000962000c1e1500 */
[----:B------:R-:W-:Y:S02]  /*0330*/  LEA.HI.X.SX32 R15, R15, R3, 0x1, P6 ;  /* 0x000000030f0f7211 */ /* 0x000fe400030f0eff */
[C---:B------:R-:W-:Y:S01]  /*0340*/  LEA R22, P4, R37.reuse, R2, 0x4 ;  /* 0x0000000225167211 */ /* 0x040fe200078820ff */
[----:B------:R-:W5:Y:S01]  /*0350*/  LDG.E.U16 R12, desc[UR20][R12.64] ;  /* 0x000000140c0c7981 */ /* 0x000f62000c1e1500 */
[----:B------:R-:W-:-:S02]  /*0360*/  LEA R21, R37, -R37, 0x3 ;  /* 0x8000002525157211 */ /* 0x000fc400078e18ff */
[----:B------:R-:W-:Y:S01]  /*0370*/  LEA R25, R37, R37, 0x3 ;  /* 0x0000002525197211 */ /* 0x000fe200078e18ff */
[----:B------:R-:W5:Y:S01]  /*0380*/  LDG.E.U16 R14, desc[UR20][R14.64] ;  /* 0x000000140e0e7981 */ /* 0x000f62000c1e1500 */
[-C--:B------:R-:W-:Y:S02]  /*0390*/  IADD3 R20, P6, R35, R2.reuse, RZ ;  /* 0x0000000223147210 */ /* 0x080fe40007fde0ff */
[-C--:B------:R-:W-:Y:S01]  /*03a0*/  IADD3 R28, P2, R29, R2.reuse, RZ ;  /* 0x000000021d1c7210 */ /* 0x080fe20007f5e0ff */
[----:B------:R-:W5:Y:S01]  /*03b0*/  LDG.E.U16 R16, desc[UR20][R16.64] ;  /* 0x0000001410107981 */ /* 0x000f62000c1e1500 */
[----:B------:R-:W-:Y:S01]  /*03c0*/  IADD3 R30, P1, R33, R2, RZ ;  /* 0x00000002211e7210 */ /* 0x000fe20007f3e0ff */
[----:B------:R-:W-:Y:S01]  /*03d0*/  IMAD R33, R37, 0xd, RZ ;  /* 0x0000000d25217824 */ /* 0x000fe200078e02ff */
[-C--:B------:R-:W-:Y:S02]  /*03e0*/  LEA.HI.X.SX32 R19, R19, R3.reuse, 0x1, P5 ;  /* 0x0000000313137211 */ /* 0x080fe400028f0eff */
[----:B------:R-:W-:-:S02]  /*03f0*/  LEA.HI.X.SX32 R23, R23, R3, 0x1, P4 ;  /* 0x0000000317177211 */ /* 0x000fc400020f0eff */
[-C--:B------:R-:W-:Y:S01]  /*0400*/  IADD3 R32, P5, R39, R2.reuse, RZ ;  /* 0x0000000227207210 */ /* 0x080fe20007fbe0ff */
[----:B------:R-:W5:Y:S01]  /*0410*/  LDG.E.U16 R18, desc[UR20][R18.64] ;  /* 0x0000001412127981 */ /* 0x000f62000c1e1500 */
[-C--:B------:R-:W-:Y:S02]  /*0420*/  LEA.HI.X.SX32 R21, R21, R3.reuse, 0x1, P6 ;  /* 0x0000000315157211 */ /* 0x080fe400030f0eff */
[-C--:B------:R-:W-:Y:S01]  /*0430*/  LEA.HI.X.SX32 R25, R25, R3.reuse, 0x1, P0 ;  /* 0x0000000319197211 */ /* 0x080fe200000f0eff */
[----:B------:R-:W3:Y:S01]  /*0440*/  LDG.E.U16 R22, desc[UR20][R22.64] ;  /* 0x0000001416167981 */ /* 0x000ee2000c1e1500 */
[-C--:B------:R-:W-:Y:S02]  /*0450*/  IADD3 R34, P6, R41, R2.reuse, RZ ;  /* 0x0000000229227210 */ /* 0x080fe40007fde0ff */
[----:B------:R-:W-:Y:S01]  /*0460*/  LEA.HI.X.SX32 R27, R27, R3, 0x1, P3 ;  /* 0x000000031b1b7211 */ /* 0x000fe200018f0eff */
[----:B------:R-:W5:Y:S01]  /*0470*/  LDG.E.U16 R24, desc[UR20][R24.64] ;  /* 0x0000001418187981 */ /* 0x000f62000c1e1500 */
[----:B0-----:R-:W-:-:S02]  /*0480*/  IADD3 R2, P4, R43, R2, RZ ;  /* 0x000000022b027210 */ /* 0x001fc40007f9e0ff */
[----:B------:R-:W-:Y:S01]  /*0490*/  LEA R37, R37, -R37, 0x4 ;  /* 0x8000002525257211 */ /* 0x000fe200078e20ff */
[----:B------:R-:W5:Y:S01]  /*04a0*/  LDG.E.U16 R26, desc[UR20][R26.64] ;  /* 0x000000141a1a7981 */ /* 0x000f62000c1e1500 */
[-C--:B------:R-:W-:Y:S02]  /*04b0*/  LEA.HI.X.SX32 R29, R11, R3.reuse, 0x1, P2 ;  /* 0x000000030b1d7211 */ /* 0x080fe400010f0eff */
[-C--:B------:R-:W-:Y:S01]  /*04c0*/  LEA.HI.X.SX32 R31, R31, R3.reuse, 0x1, P1 ;  /* 0x000000031f1f7211 */ /* 0x080fe200008f0eff */
[----:B------:R-:W5:Y:S01]  /*04d0*/  LDG.E.U16 R20, desc[UR20][R20.64] ;  /* 0x0000001414147981 */ /* 0x000f62000c1e1500 */
[-C--:B------:R-:W-:Y:S02]  /*04e0*/  LEA.HI.X.SX32 R33, R33, R3.reuse, 0x1, P5 ;  /* 0x0000000321217211 */ /* 0x080fe400028f0eff */
[-C--:B------:R-:W-:Y:S01]  /*04f0*/  LEA.HI.X.SX32 R35, R35, R3.reuse, 0x1, P6 ;  /* 0x0000000323237211 */ /* 0x080fe200030f0eff */
[----:B------:R-:W5:Y:S01]  /*0500*/  LDG.E.U16 R28, desc[UR20][R28.64] ;  /* 0x000000141c1c7981 */ /* 0x000f62000c1e1500 */
[----:B------:R-:W-:-:S03]  /*0510*/  LEA.HI.X.SX32 R3, R37, R3, 0x1, P4 ;  /* 0x0000000325037211 */ /* 0x000fc600020f0eff */
[----:B------:R-:W5:Y:S04]  /*0520*/  LDG.E.U16 R30, desc[UR20][R30.64] ;  /* 0x000000141e1e7981 */ /* 0x000f68000c1e1500 */
[----:B------:R-:W5:Y:S04]  /*0530*/  LDG.E.U16 R32, desc[UR20][R32.64] ;  /* 0x0000001420207981 */ /* 0x000f68000c1e1500 */
[----:B------:R-:W5:Y:S04]  /*0540*/  LDG.E.U16 R34, desc[UR20][R34.64] ;  /* 0x0000001422227981 */ /* 0x000f68000c1e1500 */
[----:B------:R0:W5:Y:S01]  /*0550*/  LDG.E.U16 R2, desc[UR20][R2.64] ;  /* 0x0000001402027981 */ /* 0x000162000c1e1500 */
[----:B------:R-:W0:Y:S01]  /*0560*/  S2UR UR4, SR_CgaCtaId ;  /* 0x00000000000479c3 */ /* 0x000e220000008800 */
[C---:B-1----:R-:W-:Y:S01]  /*0570*/  SHF.L.U32 R5, R9.reuse, 0x5, RZ ;  /* 0x0000000509057819 */ /* 0x042fe200000006ff */
[----:B------:R-:W-:Y:S01]  /*0580*/  UMOV UR17, 0x400 ;  /* 0x0000040000117882 */ /* 0x000fe20000000000 */
[----:B------:R-:W-:Y:S01]  /*0590*/  SHF.L.U32 R36, R9, 0x1, RZ ;  /* 0x0000000109247819 */ /* 0x000fe200000006ff */
[----:B------:R-:W-:Y:S01]  /*05a0*/  UISETP.GE.AND UP0, UPT, UR24, 0x1, UPT ;  /* 0x000000011800788c */ /* 0x000fe2000bf06270 */
[----:B------:R-:W-:-:S04]  /*05b0*/  LOP3.LUT R5, R5, 0x1800, RZ, 0xc0, !PT ;  /* 0x0000180005057812 */ /* 0x000fc800078ec0ff */
[----:B------:R-:W-:Y:S02]  /*05c0*/  LOP3.LUT R5, R5, 0x7e, R36, 0xf8, !PT ;  /* 0x0000007e05057812 */ /* 0x000fe400078ef824 */
[----:B------:R-:W-:Y:S02]  /*05d0*/  PLOP3.LUT P0, PT, PT, PT, UP0, 0x80, 0x0 ;  /* 0x000000000000781c */ /* 0x000fe40003f0f008 */
[C---:B----4-:R-:W-:Y:S02]  /*05e0*/  LOP3.LUT R7, R5.reuse, 0x10, RZ, 0x3c, !PT ;  /* 0x0000001005077812 */ /* 0x050fe400078e3cff */
[C---:B------:R-:W-:Y:S02]  /*05f0*/  LOP3.LUT R11, R5.reuse, 0x20, RZ, 0x3c, !PT ;  /* 0x00000020050b7812 */ /* 0x040fe400078e3cff */
[C---:B0-----:R-:W-:Y:S01]  /*0600*/  LOP3.LUT R3, R5.reuse, 0x30, RZ, 0x3c, !PT ;  /* 0x0000003005037812 */ /* 0x041fe200078e3cff */
[----:B------:R-:W-:Y:S01]  /*0610*/  ULEA UR17, UR4, UR17, 0x18 ;  /* 0x0000001104117291 */ /* 0x000fe2000f8ec03f */
[----:B------:R-:W-:-:S02]  /*0620*/  LOP3.LUT R13, R5, 0x40, RZ, 0x3c, !PT ;  /* 0x00000040050d7812 */ /* 0x000fc400078e3cff */
[C---:B------:R-:W-:Y:S02]  /*0630*/  LOP3.LUT R17, R5.reuse, 0x50, RZ, 0x3c, !PT ;  /* 0x0000005005117812 */ /* 0x040fe400078e3cff */
[C---:B------:R-:W-:Y:S02]  /*0640*/  LOP3.LUT R21, R5.reuse, 0x60, RZ, 0x3c, !PT ;  /* 0x0000006005157812 */ /* 0x040fe400078e3cff */
[----:B------:R-:W-:Y:S02]  /*0650*/  LOP3.LUT R23, R5, 0x70, RZ, 0x3c, !PT ;  /* 0x0000007005177812 */ /* 0x000fe400078e3cff */
[----:B------:R-:W-:Y:S02]  /*0660*/  CS2R R160, SRZ ;  /* 0x0000000000a07805 */ /* 0x000fe4000001ff00 */
[----:B------:R-:W-:Y:S02]  /*0670*/  MOV R8, 0x3f800000 ;  /* 0x3f80000000087802 */ /* 0x000fe40000000f00 */
[----:B------:R-:W-:-:S02]  /*0680*/  CS2R R162, SRZ ;  /* 0x0000000000a27805 */ /* 0x000fc4000001ff00 */
[----:B------:R-:W-:Y:S02]  /*0690*/  MOV R15, 0xff800000 ;  /* 0xff800000000f7802 */ /* 0x000fe40000000f00 */
[----:B------:R-:W-:Y:S02]  /*06a0*/  CS2R R164, SRZ ;  /* 0x0000000000a47805 */ /* 0x000fe4000001ff00 */
[----:B------:R-:W-:Y:S02]  /*06b0*/  MOV R129, 0xff800000 ;  /* 0xff80000000817802 */ /* 0x000fe40000000f00 */
[----:B------:R-:W-:Y:S02]  /*06c0*/  CS2R R166, SRZ ;  /* 0x0000000000a67805 */ /* 0x000fe4000001ff00 */
[----:B------:R-:W-:Y:S02]  /*06d0*/  MOV R19, 0xff800000 ;  /* 0xff80000000137802 */ /* 0x000fe40000000f00 */
[----:B------:R-:W-:-:S02]  /*06e0*/  CS2R R152, SRZ ;  /* 0x0000000000987805 */ /* 0x000fc4000001ff00 */
[----:B------:R-:W-:Y:S02]  /*06f0*/  MOV R217, 0xff800000 ;  /* 0xff80000000d97802 */ /* 0x000fe40000000f00 */
[----:B------:R-:W-:Y:S02]  /*0700*/  CS2R R154, SRZ ;  /* 0x00000000009a7805 */ /* 0x000fe4000001ff00 */
[----:B------:R-:W-:Y:S02]  /*0710*/  CS2R R156, SRZ ;  /* 0x00000000009c7805 */ /* 0x000fe4000001ff00 */
[----:B------:R-:W-:Y:S01]  /*0720*/  CS2R R158, SRZ ;  /* 0x00000000009e7805 */ /* 0x000fe2000001ff00 */
[----:B--2---:R0:W-:Y:S02]  /*0730*/  STS.U16 [R5+UR17], R0 ;  /* 0x0000000005007988 */ /* 0x0041e40008000411 */
[----:B0-----:R-:W-:Y:S02]  /*0740*/  LOP3.LUT R0, R9, 0xf, RZ, 0xc0, !PT ;  /* 0x0000000f09007812 */ /* 0x001fe400078ec0ff */
[----:B---3--:R-:W-:Y:S04]  /*0750*/  STS.U16 [R5+UR17+0x400], R22 ;  /* 0x0004001605007988 */ /* 0x008fe80008000411 */
[----:B------:R-:W-:Y:S04]  /*0760*/  STS.U16 [R7+UR17+0x80], R4 ;  /* 0x0000800407007988 */ /* 0x000fe80008000411 */
[----:B-----5:R0:W-:Y:S04]  /*0770*/  STS.U16 [R7+UR17+0x480], R24 ;  /* 0x0004801807007988 */ /* 0x0201e80008000411 */
[----:B------:R1:W-:Y:S04]  /*0780*/  STS.U16 [R11+UR17+0x100], R6 ;  /* 0x000100060b007988 */ /* 0x0003e80008000411 */
[----:B------:R-:W-:Y:S04]  /*0790*/  STS.U16 [R11+UR17+0x500], R26 ;  /* 0x0005001a0b007988 */ /* 0x000fe80008000411 */
[----:B------:R-:W-:Y:S04]  /*07a0*/  STS.U16 [R3+UR17+0x180], R12 ;  /* 0x0001800c03007988 */ /* 0x000fe80008000411 */
[----:B------:R-:W-:Y:S04]  /*07b0*/  STS.U16 [R3+UR17+0x580], R28 ;  /* 0x0005801c03007988 */ /* 0x000fe80008000411 */
[----:B------:R2:W-:Y:S04]  /*07c0*/  STS.U16 [R13+UR17+0x200], R14 ;  /* 0x0002000e0d007988 */ /* 0x0005e80008000411 */
[----:B------:R-:W-:Y:S04]  /*07d0*/  STS.U16 [R13+UR17+0x600], R30 ;  /* 0x0006001e0d007988 */ /* 0x000fe80008000411 */
[----:B------:R3:W-:Y:S04]  /*07e0*/  STS.U16 [R17+UR17+0x280], R16 ;  /* 0x0002801011007988 */ /* 0x0007e80008000411 */
[----:B------:R4:W-:Y:S04]  /*07f0*/  STS.U16 [R17+UR17+0x680], R32 ;  /* 0x0006802011007988 */ /* 0x0009e80008000411 */
[----:B------:R4:W-:Y:S04]  /*0800*/  STS.U16 [R21+UR17+0x300], R18 ;  /* 0x0003001215007988 */ /* 0x0009e80008000411 */
[----:B------:R4:W-:Y:S01]  /*0810*/  STS.U16 [R21+UR17+0x700], R34 ;  /* 0x0007002215007988 */ /* 0x0009e20008000411 */
[----:B0-----:R-:W-:-:S03]  /*0820*/  MOV R7, 0x3f800000 ;  /* 0x3f80000000077802 */ /* 0x001fc60000000f00 */
[----:B------:R4:W-:Y:S01]  /*0830*/  STS.U16 [R23+UR17+0x380], R20 ;  /* 0x0003801417007988 */ /* 0x0009e20008000411 */
[----:B-1----:R-:W-:-:S03]  /*0840*/  MOV R6, 0x3f800000 ;  /* 0x3f80000000067802 */ /* 0x002fc60000000f00 */
[----:B------:R4:W-:Y:S01]  /*0850*/  STS.U16 [R23+UR17+0x780], R2 ;  /* 0x0007800217007988 */ /* 0x0009e20008000411 */
[----:B------:R-:W-:Y:S02]  /*0860*/  MOV R5, 0x3f800000 ;  /* 0x3f80000000057802 */ /* 0x000fe40000000f00 */
[C---:B--2---:R-:W-:Y:S02]  /*0870*/  SHF.L.U32 R14, R9.reuse, 0x7, RZ ;  /* 0x00000007090e7819 */ /* 0x044fe400000006ff */
[----:B---3--:R-:W-:Y:S01]  /*0880*/  SHF.L.U32 R16, R9, 0x3, RZ ;  /* 0x0000000309107819 */ /* 0x008fe200000006ff */
[----:B------:R-:W-:Y:S06]  /*0890*/  @!P0 BRA `(.L_x_0) ;  /* 0x0000004400cc8947 */ /* 0x000fec0003800000 */
[--C-:B----4-:R-:W-:Y:S01]  /*08a0*/  SHF.R.S32.HI R2, RZ, 0x6, R9.reuse ;  /* 0x00000006ff027819 */ /* 0x110fe20000011409 */
[----:B------:R-:W-:Y:S01]  /*08b0*/  ULDC.64 UR6, c[0x0][0x250] ;  /* 0x0000940000067ab9 */ /* 0x000fe20000000a00 */
[--C-:B------:R-:W-:Y:S01]  /*08c0*/  SHF.R.U32.HI R3, RZ, 0x5, R9.reuse ;  /* 0x00000005ff037819 */ /* 0x100fe20000011609 */
[----:B------:R-:W-:Y:S01]  /*08d0*/  UIMAD UR6, UR16, UR6, URZ ;  /* 0x00000006100672a4 */ /* 0x000fe2000f8e023f */
[----:B------:R-:W-:Y:S01]  /*08e0*/  SGXT R2, R2, 0x1 ;  /* 0x000000010202781a */ /* 0x000fe20000000200 */
[----:B------:R-:W-:Y:S01]  /*08f0*/  ULDC UR4, c[0x0][0x258] ;  /* 0x0000960000047ab9 */ /* 0x000fe20000000800 */
[----:B------:R-:W-:Y:S01]  /*0900*/  LOP3.LUT P0, RZ, R9, 0x80, RZ, 0xc0, !PT ;  /* 0x0000008009ff7812 */ /* 0x000fe2000780c0ff */
[----:B------:R-:W-:Y:S01]  /*0910*/  ULDC.64 UR12, c[0x0][0x260] ;  /* 0x00009800000c7ab9 */ /* 0x000fe20000000a00 */
[----:B------:R-:W-:Y:S01]  /*0920*/  LOP3.LUT R17, R2, 0x90, RZ, 0xc0, !PT ;  /* 0x0000009002117812 */ /* 0x000fe200078ec0ff */
[----:B------:R-:W-:Y:S01]  /*0930*/  IMAD R2, R0, UR4, RZ ;  /* 0x0000000400027c24 */ /* 0x000fe2000f8e02ff */
[----:B------:R-:W-:Y:S01]  /*0940*/  R2UR UR25, R3 ;  /* 0x00000000031972ca */ /* 0x000fe200000e0000 */
[----:B------:R-:W-:Y:S01]  /*0950*/  USHF.L.U32 UR4, UR6, 0x1, URZ ;  /* 0x0000000106047899 */ /* 0x000fe2000800063f */
[----:B------:R-:W-:Y:S01]  /*0960*/  SEL R3, RZ, 0x90, !P0 ;  /* 0x00000090ff037807 */ /* 0x000fe20004000000 */
[----:B------:R-:W-:Y:S01]  /*0970*/  UIMAD UR12, UR16, UR12, URZ ;  /* 0x0000000c100c72a4 */ /* 0x000fe2000f8e023f */
[----:B------:R-:W0:Y:S01]  /*0980*/  LDC R19, c[0x0][0x268] ;  /* 0x00009a00ff137b82 */ /* 0x000e220000000800 */
[C---:B------:R-:W-:Y:S01]  /*0990*/  SHF.L.U32 R0, R2.reuse, 0x1, RZ ;  /* 0x0000000102007819 */ /* 0x040fe200000006ff */
[----:B------:R-:W-:Y:S01]  /*09a0*/  ULDC.64 UR10, c[0x0][0x218] ;  /* 0x00008600000a7ab9 */ /* 0x000fe20000000a00 */
[----:B------:R-:W-:Y:S01]  /*09b0*/  LOP3.LUT R5, R3, 0x7e, R36, 0x78, !PT ;  /* 0x0000007e03057812 */ /* 0x000fe200078e7824 */
[----:B------:R-:W-:Y:S01]  /*09c0*/  IMAD.HI R2, R2, 0x2, RZ ;  /* 0x0000000202027827 */ /* 0x000fe200078e02ff */
[C---:B------:R-:W-:Y:S01]  /*09d0*/  LOP3.LUT R3, R9.reuse, 0x7f, RZ, 0xc0, !PT ;  /* 0x0000007f09037812 */ /* 0x040fe200078ec0ff */
[----:B------:R-:W-:Y:S01]  /*09e0*/  ULDC.64 UR14, c[0x0][0x220] ;  /* 0x00008800000e7ab9 */ /* 0x000fe20000000a00 */
[----:B------:R-:W-:Y:S01]  /*09f0*/  MOV R185, UR4 ;  /* 0x0000000400b97c02 */ /* 0x000fe20008000f00 */
[----:B------:R-:W-:Y:S01]  /*0a00*/  USHF.L.U32 UR4, UR12, 0x1, URZ ;  /* 0x000000010c047899 */ /* 0x000fe2000800063f */
[----:B------:R-:W-:Y:S01]  /*0a10*/  LOP3.LUT R18, R9, 0x40, RZ, 0xc0, !PT ;  /* 0x0000004009127812 */ /* 0x000fe200078ec0ff */
[----:B------:R-:W-:Y:S01]  /*0a20*/  IMAD R4, R3, UR13, RZ ;  /* 0x0000000d03047c24 */ /* 0x000fe2000f8e02ff */
[----:B------:R-:W-:Y:S01]  /*0a30*/  SHF.R.U32.HI R3, RZ, 0x4, R9 ;  /* 0x00000004ff037819 */ /* 0x000fe20000011609 */
[----:B------:R-:W-:Y:S01]  /*0a40*/  UIMAD.WIDE UR8, UR12, 0x2, URZ ;  /* 0x000000020c0878a5 */ /* 0x000fe2000f8e023f */
[----:B------:R-:W-:Y:S01]  /*0a50*/  IADD3 R185, P0, P1, R0, UR10, R185 ;  /* 0x0000000a00b97c10 */ /* 0x000fe2000f91e0b9 */
[----:B------:R-:W-:Y:S01]  /*0a60*/  UIADD3 UR8, UR17, 0x2000, URZ ;  /* 0x0000200011087890 */ /* 0x000fe2000fffe03f */
[----:B------:R-:W-:Y:S01]  /*0a70*/  MOV R169, UR4 ;  /* 0x0000000400a97c02 */ /* 0x000fe20008000f00 */
[----:B------:R-:W-:Y:S01]  /*0a80*/  UIMAD.WIDE UR4, UR6, 0x2, URZ ;  /* 0x00000002060478a5 */ /* 0x000fe2000f8e023f */
[----:B------:R-:W-:Y:S01]  /*0a90*/  SGXT.U32 R3, R3, 0x4 ;  /* 0x000000040303781a */ /* 0x000fe20000000000 */
[----:B------:R-:W-:Y:S01]  /*0aa0*/  USHF.R.U32.HI UR8, URZ, 0x4, UR8 ;  /* 0x000000043f087899 */ /* 0x000fe20008011608 */
[----:B------:R-:W-:Y:S01]  /*0ab0*/  LEA R18, R18, R5, 0x5 ;  /* 0x0000000512127211 */ /* 0x000fe200078e28ff */
[----:B------:R-:W-:Y:S01]  /*0ac0*/  UMOV UR6, URZ ;  /* 0x0000003f00067c82 */ /* 0x000fe20008000000 */
[C---:B------:R-:W-:Y:S01]  /*0ad0*/  SHF.L.U32 R0, R4.reuse, 0x1, RZ ;  /* 0x0000000104007819 */ /* 0x040fe200000006ff */
[----:B------:R-:W-:Y:S01]  /*0ae0*/  IMAD R3, R3, UR7, RZ ;  /* 0x0000000703037c24 */ /* 0x000fe2000f8e02ff */
[----:B------:R-:W-:Y:S01]  /*0af0*/  SHF.R.U32.HI R5, RZ, 0x7, R9 ;  /* 0x00000007ff057819 */ /* 0x000fe20000011609 */
[----:B------:R-:W-:Y:S01]  /*0b00*/  IMAD.HI R4, R4, 0x2, RZ ;  /* 0x0000000204047827 */ /* 0x000fe200078e02ff */
[----:B------:R-:W-:Y:S01]  /*0b10*/  MOV R15, UR5 ;  /* 0x00000005000f7c02 */ /* 0x000fe20008000f00 */
[----:B------:R-:W-:Y:S01]  /*0b20*/  USGXT.U32 UR10, UR8, 0xe ;  /* 0x0000000e080a789a */ /* 0x000fe20008000000 */
[----:B------:R-:W-:-:S02]  /*0b30*/  MOV R6, UR7 ;  /* 0x0000000700067c02 */ /* 0x000fc40008000f00 */
[----:B------:R-:W-:Y:S02]  /*0b40*/  CS2R R160, SRZ ;  /* 0x0000000000a07805 */ /* 0x000fe4000001ff00 */
[----:B------:R-:W-:Y:S01]  /*0b50*/  IADD3 R169, P2, P3, R0, UR14, R169 ;  /* 0x0000000e00a97c10 */ /* 0x000fe2000fb5e0a9 */
[----:B------:R-:W-:Y:S01]  /*0b60*/  UIADD3 UR38, UP0, UR10, 0x2, URZ ;  /* 0x000000020a267890 */ /* 0x000fe2000ff1e03f */
[----:B------:R-:W-:Y:S02]  /*0b70*/  SGXT.U32 R0, R5, 0x1 ;  /* 0x000000010500781a */ /* 0x000fe40000000000 */
[----:B------:R-:W-:Y:S02]  /*0b80*/  CS2R R162, SRZ ;  /* 0x0000000000a27805 */ /* 0x000fe4000001ff00 */
[----:B------:R-:W-:Y:S01]  /*0b90*/  IADD3.X R15, R2, UR11, R15, P0, P1 ;  /* 0x0000000b020f7c10 */ /* 0x000fe200087e240f */
[----:B------:R-:W-:Y:S01]  /*0ba0*/  UIADD3.X UR39, UR6, 0x40000040, URZ, UP0, !UPT ;  /* 0x4000004006277890 */ /* 0x000fe200087fe43f */
[----:B------:R-:W-:Y:S01]  /*0bb0*/  MOV R5, UR7 ;  /* 0x0000000700057c02 */ /* 0x000fe20008000f00 */
[----:B0-----:R-:W-:Y:S01]  /*0bc0*/  IMAD R7, R0, R19, RZ ;  /* 0x0000001300077224 */ /* 0x001fe200078e02ff */
[----:B------:R-:W-:-:S02]  /*0bd0*/  LEA R2, R6, R3, 0x4 ;  /* 0x0000000306027211 */ /* 0x000fc400078e20ff */
[----:B------:R-:W-:Y:S02]  /*0be0*/  CS2R R164, SRZ ;  /* 0x0000000000a47805 */ /* 0x000fe4000001ff00 */
[----:B------:R-:W-:Y:S02]  /*0bf0*/  MOV R13, UR9 ;  /* 0x00000009000d7c02 */ /* 0x000fe40008000f00 */
[----:B------:R-:W-:Y:S02]  /*0c00*/  CS2R R166, SRZ ;  /* 0x0000000000a67805 */ /* 0x000fe4000001ff00 */
[----:B------:R-:W-:Y:S02]  /*0c10*/  MOV R11, UR7 ;  /* 0x00000007000b7c02 */ /* 0x000fe40008000f00 */
[----:B------:R-:W-:Y:S02]  /*0c20*/  CS2R R152, SRZ ;  /* 0x0000000000987805 */ /* 0x000fe4000001ff00 */
[----:B------:R-:W-:-:S02]  /*0c30*/  LEA R0, R5, R2, 0x4 ;  /* 0x0000000205007211 */ /* 0x000fc400078e20ff */
[----:B------:R-:W-:Y:S02]  /*0c40*/  CS2R R154, SRZ ;  /* 0x00000000009a7805 */ /* 0x000fe4000001ff00 */
[----:B------:R-:W-:Y:S02]  /*0c50*/  IADD3.X R13, R4, UR15, R13, P2, P3 ;  /* 0x0000000f040d7c10 */ /* 0x000fe400097e640d */
[----:B------:R-:W-:Y:S02]  /*0c60*/  CS2R R156, SRZ ;  /* 0x00000000009c7805 */ /* 0x000fe4000001ff00 */
[----:B------:R-:W-:Y:S02]  /*0c70*/  MOV R21, UR7 ;  /* 0x0000000700157c02 */ /* 0x000fe40008000f00 */
[----:B------:R-:W-:Y:S02]  /*0c80*/  CS2R R158, SRZ ;  /* 0x00000000009e7805 */ /* 0x000fe4000001ff00 */
[----:B------:R-:W-:Y:S01]  /*0c90*/  LEA R4, R11, R0, 0x4 ;  /* 0x000000000b047211 */ /* 0x000fe200078e20ff */
[----:B------:R-:W-:Y:S01]  /*0ca0*/  UMOV UR4, URZ ;  /* 0x0000003f00047c82 */ /* 0x000fe20008000000 */
[----:B------:R-:W-:Y:S01]  /*0cb0*/  LEA R224, P1, R2, R185, 0x1 ;  /* 0x000000b902e07211 */ /* 0x000fe200078208ff */
[----:B------:R-:W-:Y:S01]  /*0cc0*/  UMOV UR5, URZ ;  /* 0x0000003f00057c82 */ /* 0x000fe20008000000 */
[----:B------:R-:W-:Y:S01]  /*0cd0*/  LEA R5, R21, R4, 0x4 ;  /* 0x0000000415057211 */ /* 0x000fe200078e20ff */
[----:B------:R-:W-:Y:S01]  /*0ce0*/  UIADD3.64 UR34, UR38, 0x2, URZ ;  /* 0x0000000226227897 */ /* 0x000fe2000fffe03f */
[----:B------:R-:W-:Y:S01]  /*0cf0*/  MOV R23, UR7 ;  /* 0x0000000700177c02 */ /* 0x000fe20008000f00 */
[----:B------:R-:W-:Y:S01]  /*0d00*/  UIADD3.64 UR30, UR38, 0x4, URZ ;  /* 0x00000004261e7897 */ /* 0x000fe2000fffe03f */
[----:B------:R-:W-:Y:S01]  /*0d10*/  LEA R6, R6, R5, 0x4 ;  /* 0x0000000506067211 */ /* 0x000fe200078e20ff */
[----:B------:R-:W-:Y:S01]  /*0d20*/  UIADD3.64 UR26, UR38, 0x7e, URZ ;  /* 0x0000007e261a7897 */ /* 0x000fe2000fffe03f */
[----:B------:R-:W-:Y:S01]  /*0d30*/  LEA R8, R19, R7, 0x1 ;  /* 0x0000000713087211 */ /* 0x000fe200078e08ff */
[----:B------:R-:W-:Y:S01]  /*0d40*/  UIADD3.64 UR22, UR38, 0x80, URZ ;  /* 0x0000008026167897 */ /* 0x000fe2000fffe03f */
[----:B------:R-:W-:Y:S01]  /*0d50*/  LEA R186, P2, R0, R185, 0x1 ;  /* 0x000000b900ba7211 */ /* 0x000fe200078408ff */
[----:B------:R-:W-:Y:S01]  /*0d60*/  UIADD3.64 UR18, UR38, 0x82, URZ ;  /* 0x0000008226127897 */ /* 0x000fe2000fffe03f */
[----:B------:R-:W-:Y:S01]  /*0d70*/  LEA.HI.X.SX32 R225, R2, R15, 0x1, P1 ;  /* 0x0000000f02e17211 */ /* 0x000fe200008f0eff */
[----:B------:R-:W-:Y:S01]  /*0d80*/  UIADD3.64 UR14, UR38, 0x84, URZ ;  /* 0x00000084260e7897 */ /* 0x000fe2000fffe03f */
[----:B------:R-:W-:Y:S01]  /*0d90*/  MOV R25, UR7 ;  /* 0x0000000700197c02 */ /* 0x000fe20008000f00 */
[----:B------:R-:W-:Y:S01]  /*0da0*/  ULDC UR12, c[0x0][0x238] ;  /* 0x00008e00000c7ab9 */ /* 0x000fe20000000800 */
[----:B------:R-:W-:Y:S01]  /*0db0*/  LEA R226, P0, R3, R185, 0x1 ;  /* 0x000000b903e27211 */ /* 0x000fe200078008ff */
[----:B------:R-:W-:Y:S01]  /*0dc0*/  UMOV UR11, 0xc0000010 ;  /* 0xc0000010000b7882 */ /* 0x000fe20000000000 */
[----:B------:R-:W-:Y:S01]  /*0dd0*/  LEA R2, R23, R6, 0x4 ;  /* 0x0000000617027211 */ /* 0x000fe200078e20ff */
[----:B------:R-:W-:Y:S01]  /*0de0*/  UMOV UR42, UR10 ;  /* 0x0000000a002a7c82 */ /* 0x000fe20008000000 */
[----:B------:R-:W-:Y:S01]  /*0df0*/  LEA R11, R19, R8, 0x1 ;  /* 0x00000008130b7211 */ /* 0x000fe200078e08ff */
[----:B------:R-:W-:Y:S01]  /*0e00*/  UMOV UR43, 0x40000040 ;  /* 0x40000040002b7882 */ /* 0x000fe20000000000 */
[----:B------:R-:W-:-:S02]  /*0e10*/  LEA.HI.X.SX32 R187, R0, R15, 0x1, P2 ;  /* 0x0000000f00bb7211 */ /* 0x000fc400010f0eff */
[----:B------:R-:W-:Y:S02]  /*0e20*/  LEA.HI.X.SX32 R227, R3, R15, 0x1, P0 ;  /* 0x0000000f03e37211 */ /* 0x000fe400000f0eff */
[----:B------:R-:W-:Y:S02]  /*0e30*/  LEA R0, R25, R2, 0x4 ;  /* 0x0000000219007211 */ /* 0x000fe400078e20ff */
[C---:B------:R-:W-:Y:S02]  /*0e40*/  LEA R12, R19.reuse, R11, 0x1 ;  /* 0x0000000b130c7211 */ /* 0x040fe400078e08ff */
[-C--:B------:R-:W-:Y:S02]  /*0e50*/  LEA R188, P0, R4, R185.reuse, 0x1 ;  /* 0x000000b904bc7211 */ /* 0x080fe400078008ff */
[----:B------:R-:W-:Y:S02]  /*0e60*/  LEA R184, P3, R0, R185, 0x1 ;  /* 0x000000b900b87211 */ /* 0x000fe400078608ff */
[----:B------:R-:W-:-:S02]  /*0e70*/  LEA R3, R19, R12, 0x1 ;  /* 0x0000000c13037211 */ /* 0x000fc400078e08ff */
[----:B------:R-:W-:Y:S02]  /*0e80*/  LEA.HI.X.SX32 R189, R4, R15, 0x1, P0 ;  /* 0x0000000f04bd7211 */ /* 0x000fe400000f0eff */
[-C--:B------:R-:W-:Y:S02]  /*0e90*/  LEA R190, P0, R5, R185.reuse, 0x1 ;  /* 0x000000b905be7211 */ /* 0x080fe400078008ff */
[-C--:B------:R-:W-:Y:S02]  /*0ea0*/  LEA R192, P1, R6, R185.reuse, 0x1 ;  /* 0x000000b906c07211 */ /* 0x080fe400078208ff */
[----:B------:R-:W-:Y:S02]  /*0eb0*/  LEA R194, P2, R2, R185, 0x1 ;  /* 0x000000b902c27211 */ /* 0x000fe400078408ff */
[----:B------:R-:W-:Y:S02]  /*0ec0*/  LEA.HI.X.SX32 R185, R0, R15, 0x1, P3 ;  /* 0x0000000f00b97211 */ /* 0x000fe400018f0eff */
[----:B------:R-:W-:-:S02]  /*0ed0*/  LEA R0, R19, R3, 0x1 ;  /* 0x0000000313007211 */ /* 0x000fc400078e08ff */
[----:B------:R-:W-:Y:S02]  /*0ee0*/  LEA.HI.X.SX32 R191, R5, R15, 0x1, P0 ;  /* 0x0000000f05bf7211 */ /* 0x000fe400000f0eff */
[----:B------:R-:W-:Y:S02]  /*0ef0*/  LEA R182, P0, R7, R169, 0x1 ;  /* 0x000000a907b67211 */ /* 0x000fe400078008ff */
[-C--:B------:R-:W-:Y:S02]  /*0f00*/  LEA.HI.X.SX32 R195, R2, R15.reuse, 0x1, P2 ;  /* 0x0000000f02c37211 */ /* 0x080fe400010f0eff */
[----:B------:R-:W-:Y:S02]  /*0f10*/  LEA R2, R19, R0, 0x1 ;  /* 0x0000000013027211 */ /* 0x000fe400078e08ff */
[----:B------:R-:W-:Y:S02]  /*0f20*/  LEA.HI.X.SX32 R193, R6, R15, 0x1, P1 ;  /* 0x0000000f06c17211 */ /* 0x000fe400008f0eff */
[----:B------:R-:W-:-:S02]  /*0f30*/  LEA.HI.X.SX32 R183, R7, R13, 0x1, P0 ;  /* 0x0000000d07b77211 */ /* 0x000fc400000f0eff */
[-C--:B------:R-:W-:Y:S02]  /*0f40*/  LEA R180, P1, R8, R169.reuse, 0x1 ;  /* 0x000000a908b47211 */ /* 0x080fe400078208ff */
[-C--:B------:R-:W-:Y:S02]  /*0f50*/  LEA R178, P2, R11, R169.reuse, 0x1 ;  /* 0x000000a90bb27211 */ /* 0x080fe400078408ff */
[----:B------:R-:W-:Y:S02]  /*0f60*/  LEA R176, P0, R12, R169, 0x1 ;  /* 0x000000a90cb07211 */ /* 0x000fe400078008ff */
[----:B------:R-:W-:Y:S02]  /*0f70*/  LEA R4, R19, R2, 0x1 ;  /* 0x0000000213047211 */ /* 0x000fe400078e08ff */
[-C--:B------:R-:W-:Y:S02]  /*0f80*/  LEA.HI.X.SX32 R181, R8, R13.reuse, 0x1, P1 ;  /* 0x0000000d08b57211 */ /* 0x080fe400008f0eff */
[----:B------:R-:W-:-:S02]  /*0f90*/  LEA.HI.X.SX32 R179, R11, R13, 0x1, P2 ;  /* 0x0000000d0bb37211 */ /* 0x000fc400010f0eff */
[----:B------:R-:W-:Y:S02]  /*0fa0*/  LEA.HI.X.SX32 R177, R12, R13, 0x1, P0 ;  /* 0x0000000d0cb17211 */ /* 0x000fe400000f0eff */
[CC--:B------:R-:W-:Y:S02]  /*0fb0*/  LEA R174, P0, R3.reuse, R169.reuse, 0x1 ;  /* 0x000000a903ae7211 */ /* 0x0c0fe400078008ff */
[-C--:B------:R-:W-:Y:S02]  /*0fc0*/  LEA R172, P1, R0, R169.reuse, 0x1 ;  /* 0x000000a900ac7211 */ /* 0x080fe400078208ff */
[-C--:B------:R-:W-:Y:S02]  /*0fd0*/  LEA R170, P2, R2, R169.reuse, 0x1 ;  /* 0x000000a902aa7211 */ /* 0x080fe400078408ff */
[----:B------:R-:W-:Y:S02]  /*0fe0*/  LEA R168, P3, R4, R169, 0x1 ;  /* 0x000000a904a87211 */ /* 0x000fe400078608ff */
[----:B------:R-:W-:-:S02]  /*0ff0*/  LEA.HI.X.SX32 R175, R3, R13, 0x1, P0 ;  /* 0x0000000d03af7211 */ /* 0x000fc400000f0eff */
[-C--:B------:R-:W-:Y:S02]  /*1000*/  LEA.HI.X.SX32 R173, R0, R13.reuse, 0x1, P1 ;  /* 0x0000000d00ad7211 */ /* 0x080fe400008f0eff */
[-C--:B------:R-:W-:Y:S02]  /*1010*/  LEA.HI.X.SX32 R171, R2, R13.reuse, 0x1, P2 ;  /* 0x0000000d02ab7211 */ /* 0x080fe400010f0eff */
[----:B------:R-:W-:Y:S02]  /*1020*/  LEA.HI.X.SX32 R169, R4, R13, 0x1, P3 ;  /* 0x0000000d04a97211 */ /* 0x000fe400018f0eff */
[----:B------:R-:W-:Y:S02]  /*1030*/  LOP3.LUT R17, R17, 0x17e, R36, 0x78, !PT ;  /* 0x0000017e11117812 */ /* 0x000fe400078e7824 */
[----:B------:R-:W-:Y:S02]  /*1040*/  MOV R0, 0xff800000 ;  /* 0xff80000000007802 */ /* 0x000fe40000000f00 */
[----:B------:R-:W-:-:S02]  /*1050*/  MOV R8, 0x3f800000 ;  /* 0x3f80000000087802 */ /* 0x000fc40000000f00 */
[----:B------:R-:W-:Y:S02]  /*1060*/  MOV R7, 0x3f800000 ;  /* 0x3f80000000077802 */ /* 0x000fe40000000f00 */
[----:B------:R-:W-:Y:S02]  /*1070*/  MOV R6, 0x3f800000 ;  /* 0x3f80000000067802 */ /* 0x000fe40000000f00 */
[----:B------:R-:W-:Y:S02]  /*1080*/  MOV R5, 0x3f800000 ;  /* 0x3f80000000057802 */ /* 0x000fe40000000f00 */
[----:B------:R-:W-:Y:S02]  /*1090*/  MOV R2, 0xff800000 ;  /* 0xff80000000027802 */ /* 0x000fe40000000f00 */
[----:B------:R-:W-:Y:S02]  /*10a0*/  MOV R3, 0xff800000 ;  /* 0xff80000000037802 */ /* 0x000fe40000000f00 */
[----:B------:R-:W-:-:S02]  /*10b0*/  MOV R4, 0xff800000 ;  /* 0xff80000000047802 */ /* 0x000fc40000000f00 */
[C---:B------:R-:W-:Y:S02]  /*10c0*/  LOP3.LUT R13, R18.reuse, 0x20, RZ, 0x3c, !PT ;  /* 0x00000020120d7812 */ /* 0x040fe400078e3cff */
[C---:B------:R-:W-:Y:S02]  /*10d0*/  LOP3.LUT R12, R18.reuse, 0x40, RZ, 0x3c, !PT ;  /* 0x00000040120c7812 */ /* 0x040fe400078e3cff */
[----:B------:R-:W-:-:S07]  /*10e0*/  LOP3.LUT R11, R18, 0x60, RZ, 0x3c, !PT ;  /* 0x00000060120b7812 */ /* 0x000fce00078e3cff */
.L_x_1:
[----:B------:R-:W-:Y:S02]  /*10f0*/  MOV R21, UR4 ;  /* 0x0000000400157c02 */ /* 0x000fe40008000f00 */
[----:B------:R-:W-:Y:S02]  /*1100*/  MOV R23, UR4 ;  /* 0x0000000400177c02 */ /* 0x000fe40008000f00 */
[----:B------:R-:W-:Y:S01]  /*1110*/  MOV R25, UR4 ;  /* 0x0000000400197c02 */ /* 0x000fe20008000f00 */
[----:B------:R-:W-:Y:S01]  /*1120*/  IMAD.WIDE R20, R21, 0x2, R226 ;  /* 0x0000000215147825 */ /* 0x000fe200078e02e2 */
[----:B------:R-:W-:Y:S02]  /*1130*/  MOV R27, UR4 ;  /* 0x00000004001b7c02 */ /* 0x000fe40008000f00 */
[----:B------:R-:W-:Y:S01]  /*1140*/  MOV R29, UR4 ;  /* 0x00000004001d7c02 */ /* 0x000fe20008000f00 */
[----:B------:R-:W-:Y:S01]  /*1150*/  IMAD.WIDE R22, R23, 0x2, R224 ;  /* 0x0000000217167825 */ /* 0x000fe200078e02e0 */
[----:B------:R-:W-:Y:S01]  /*1160*/  MOV R31, UR4 ;  /* 0x00000004001f7c02 */ /* 0x000fe20008000f00 */
[----:B------:R-:W2:Y:S01]  /*1170*/  LDG.E.U16 R20, desc[UR20][R20.64] ;  /* 0x0000001414147981 */ /* 0x000ea2000c1e1500 */
[----:B------:R-:W-:Y:S01]  /*1180*/  MOV R33, UR4 ;  /* 0x0000000400217c02 */ /* 0x000fe20008000f00 */
[----:B------:R-:W-:Y:S01]  /*1190*/  IMAD.WIDE R24, R25, 0x2, R186 ;  /* 0x0000000219187825 */ /* 0x000fe200078e02ba */
[----:B------:R-:W-:Y:S01]  /*11a0*/  MOV R35, UR4 ;  /* 0x0000000400237c02 */ /* 0x000fe20008000f00 */
[----:B------:R-:W3:Y:S02]  /*11b0*/  LDG.E.U16 R22, desc[UR20][R22.64] ;  /* 0x0000001416167981 */ /* 0x000ee4000c1e1500 */
[----:B------:R-:W-:-:S02]  /*11c0*/  IMAD.WIDE R26, R27, 0x2, R188 ;  /* 0x000000021b1a7825 */ /* 0x000fc400078e02bc */
[----:B------:R-:W4:Y:S02]  /*11d0*/  LDG.E.U16 R196, desc[UR20][R24.64] ;  /* 0x0000001418c47981 */ /* 0x000f24000c1e1500 */
[----:B------:R-:W-:Y:S02]  /*11e0*/  IMAD.WIDE R28, R29, 0x2, R190 ;  /* 0x000000021d1c7825 */ /* 0x000fe400078e02be */
[----:B------:R-:W5:Y:S02]  /*11f0*/  LDG.E.U16 R198, desc[UR20][R26.64] ;  /* 0x000000141ac67981 */ /* 0x000f64000c1e1500 */
[----:B------:R-:W-:Y:S02]  /*1200*/  IMAD.WIDE R30, R31, 0x2, R192 ;  /* 0x000000021f1e7825 */ /* 0x000fe400078e02c0 */
[----:B------:R-:W5:Y:S02]  /*1210*/  LDG.E.U16 R200, desc[UR20][R28.64] ;  /* 0x000000141cc87981 */ /* 0x000f64000c1e1500 */
[----:B------:R-:W-:-:S02]  /*1220*/  IMAD.WIDE R32, R33, 0x2, R194 ;  /* 0x0000000221207825 */ /* 0x000fc400078e02c2 */
[----:B------:R-:W5:Y:S02]  /*1230*/  LDG.E.U16 R202, desc[UR20][R30.64] ;  /* 0x000000141eca7981 */ /* 0x000f64000c1e1500 */
[----:B------:R-:W-:Y:S02]  /*1240*/  IMAD.WIDE R34, R35, 0x2, R184 ;  /* 0x0000000223227825 */ /* 0x000fe400078e02b8 */
[----:B------:R-:W5:Y:S04]  /*1250*/  LDG.E.U16 R204, desc[UR20][R32.64] ;  /* 0x0000001420cc7981 */ /* 0x000f68000c1e1500 */
[----:B------:R-:W5:Y:S01]  /*1260*/  LDG.E.U16 R206, desc[UR20][R34.64] ;  /* 0x0000001422ce7981 */ /* 0x000f62000c1e1500 */
[----:B------:R-:W-:Y:S01]  /*1270*/  BAR.SYNC.DEFER_BLOCKING 0x0 ;  /* 0x0000000000007b1d */ /* 0x000fe20000010000 */
[----:B------:R-:W-:-:S04]  /*1280*/  USHF.L.U32 UR8, UR25, 0x5, URZ ;  /* 0x0000000519087899 */ /* 0x000fc8000800063f */
[----:B------:R-:W-:-:S04]  /*1290*/  ULOP3.LUT UR8, UR8, 0x80, URZ, 0xc0, !UPT ;  /* 0x0000008008087892 */ /* 0x000fc8000f8ec03f */
[----:B------:R-:W-:-:S04]  /*12a0*/  ULEA.HI UR8, UR17, UR8, URZ, 0x1c ;  /* 0x0000000811087291 */ /* 0x000fc8000f8fe03f */
[----:B------:R-:W-:Y:S01]  /*12b0*/  ULOP3.LUT UR8, UR8, 0x3fff, URZ, 0xc0, !UPT ;  /* 0x00003fff08087892 */ /* 0x000fe2000f8ec03f */
[----:B------:R-:W-:Y:S01]  /*12c0*/  UMOV UR9, 0x40000040 ;  /* 0x4000004000097882 */ /* 0x000fe20000000000 */
[----:B------:R-:W-:Y:S01]  /*12d0*/  UMOV UR28, 0x100 ;  /* 0x00000100001c7882 */ /* 0x000fe20000000000 */
[----:B------:R-:W-:Y:S01]  /*12e0*/  UMOV UR29, 0x40000040 ;  /* 0x40000040001d7882 */ /* 0x000fe20000000000 */
[----:B--2---:R0:W-:Y:S04]  /*12f0*/  STS.U16 [R17+UR17+0x2000], R20 ;  /* 0x0020001411007988 */ /* 0x0041e80008000411 */
[----:B---3--:R-:W-:Y:S04]  /*1300*/  STS.U16 [R17+UR17+0x2200], R22 ;  /* 0x0022001611007988 */ /* 0x008fe80008000411 */
[----:B----4-:R-:W-:Y:S04]  /*1310*/  STS.U16 [R17+UR17+0x2400], R196 ;  /* 0x002400c411007988 */ /* 0x010fe80008000411 */
[----:B-----5:R-:W-:Y:S04]  /*1320*/  STS.U16 [R17+UR17+0x2600], R198 ;  /* 0x002600c611007988 */ /* 0x020fe80008000411 */
[----:B------:R-:W-:Y:S04]  /*1330*/  STS.U16 [R17+UR17+0x2800], R200 ;  /* 0x002800c811007988 */ /* 0x000fe80008000411 */
[----:B------:R-:W-:Y:S04]  /*1340*/  STS.U16 [R17+UR17+0x2a00], R202 ;  /* 0x002a00ca11007988 */ /* 0x000fe80008000411 */
[----:B------:R-:W-:Y:S04]  /*1350*/  STS.U16 [R17+UR17+0x2c00], R204 ;  /* 0x002c00cc11007988 */ /* 0x000fe80008000411 */
[----:B------:R-:W-:Y:S01]  /*1360*/  STS.U16 [R17+UR17+0x2e00], R206 ;  /* 0x002e00ce11007988 */ /* 0x000fe20008000411 */
[----:B------:R1:W-:Y:S06]  /*1370*/  MEMBAR.ALL.CTA ;  /* 0x0000000000007992 */ /* 0x0003ec0000008000 */
[----:B-1----:R-:W1:Y:S02]  /*1380*/  FENCE.VIEW.ASYNC.S ;  /* 0x00000000000073c6 */ /* 0x002e640000000000 */
[----:B-1----:R-:W-:Y:S06]  /*1390*/  BAR.SYNC.DEFER_BLOCKING 0x0 ;  /* 0x0000000000007b1d */ /* 0x002fec0000010000 */
[----:B------:R-:W-:-:S06]  /*13a0*/  WARPGROUP.ARRIVE ;  /* 0x00000000000079c5 */ /* 0x000fcc0000000000 */
[----:B------:R-:W-:Y:S01]  /*13b0*/  HGMMA.64x128x16.F32 R88, gdesc[UR8].tnspA, RZ, !UPT ;  /* 0x21e00000085879f0 */ /* 0x000fe2000c7008ff */
[----:B------:R-:W-:Y:S02]  /*13c0*/  UMOV UR9, URZ ;  /* 0x0000003f00097c82 */ /* 0x000fe40008000000 */
[----:B------:R-:W-:-:S09]  /*13d0*/  UIADD3.64 UR8, UR8, UR28, URZ ;  /* 0x0000001c08087297 */ /* 0x000fd2000fffe03f */
[----:B------:R-:W-:Y:S03]  /*13e0*/  HGMMA.64x128x16.F32 R24, gdesc[UR8].tnspA, RZ, !UPT, gsb0 ;  /* 0x21e00000081879f0 */ /* 0x000fe6000c0008ff */
[----:B------:R-:W-:Y:S02]  /*13f0*/  WARPGROUP.DEPBAR.LE gsb0, 0x0 ;  /* 0x00008000000079c5 */ /* 0x000fe40000010000 */
[----:B------:R-:W-:Y:S01]  /*1400*/  FMUL R15, R88, UR12 ;  /* 0x0000000c580f7c20 */ /* 0x000fe20008400000 */
[----:B0-----:R-:W-:Y:S01]  /*1410*/  FMUL R20, R89, UR12 ;  /* 0x0000000c59147c20 */ /* 0x001fe20008400000 */
[----:B------:R-:W-:-:S04]  /*1420*/  FMUL R19, R92, UR12 ;  /* 0x0000000c5c137c20 */ /* 0x000fc80008400000 */
[----:B------:R-:W-:Y:S01]  /*1430*/  FMNMX R20, R15, R20, !PT ;  /* 0x000000140f147209 */ /* 0x000fe20007800000 */
[----:B------:R-:W-:-:S03]  /*1440*/  FMUL R15, R93, UR12 ;  /* 0x0000000c5d0f7c20 */ /* 0x000fc60008400000 */
        /* <DEDUP_REMOVED lines=56> */
[----:B------:R-:W-:-:S04]  /*17d0*/  FMNMX R20, R19, R20, !PT ;  /* 0x0000001413147209 */ /* 0x000fc80007800000 */
[----:B------:R-:W-:-:S05]  /*17e0*/  FMNMX R20, R15, R20, !PT ;  /* 0x000000140f147209 */ /* 0x000fca0007800000 */
[----:B------:R-:W0:Y:S02]  /*17f0*/  SHFL.BFLY PT, R15, R20, 0x2, 0x1f ;  /* 0x0c401f00140f7f89 */ /* 0x000e2400000e0000 */
[----:B0-----:R-:W-:-:S05]  /*1800*/  FMNMX R19, R20, R15, !PT ;  /* 0x0000000f14137209 */ /* 0x001fca0007800000 */
[----:B------:R-:W0:Y:S01]  /*1810*/  SHFL.BFLY PT, R22, R19, 0x1, 0x1f ;  /* 0x0c201f0013167f89 */ /* 0x000e2200000e0000 */
[----:B------:R-:W-:Y:S01]  /*1820*/  FMUL R20, R91, UR12 ;  /* 0x0000000c5b147c20 */ /* 0x000fe20008400000 */
[----:B------:R-:W-:Y:S01]  /*1830*/  FMUL R21, R94, UR12 ;  /* 0x0000000c5e157c20 */ /* 0x000fe20008400000 */
[----:B0-----:R-:W-:Y:S01]  /*1840*/  FMNMX R15, R19, R22, !PT ;  /* 0x00000016130f7209 */ /* 0x001fe20007800000 */
[----:B------:R-:W-:-:S03]  /*1850*/  FMUL R19, R90, UR12 ;  /* 0x0000000c5a137c20 */ /* 0x000fc60008400000 */
[----:B------:R-:W-:Y:S02]  /*1860*/  FMNMX R15, R15, R0, !PT ;  /* 0x000000000f0f7209 */ /* 0x000fe40007800000 */
[----:B------:R-:W-:Y:S01]  /*1870*/  FMNMX R22, R19, R20, !PT ;  /* 0x0000001413167209 */ /* 0x000fe20007800000 */
[----:B------:R-:W-:-:S03]  /*1880*/  FMUL R20, R95, UR12 ;  /* 0x0000000c5f147c20 */ /* 0x000fc60008400000 */
[----:B------:R-:W-:Y:S01]  /*1890*/  FMNMX R23, R21, R22, !PT ;  /* 0x0000001615177209 */ /* 0x000fe20007800000 */
[--C-:B------:R-:W-:Y:S01]  /*18a0*/  FFMA R88, R88, UR12, -R15.reuse ;  /* 0x0000000c58587c23 */ /* 0x100fe2000800080f */
[----:B------:R-:W-:Y:S02]  /*18b0*/  FMUL R21, R98, UR12 ;  /* 0x0000000c62157c20 */ /* 0x000fe40008400000 */
[----:B------:R-:W-:Y:S01]  /*18c0*/  FMNMX R20, R20, R23, !PT ;  /* 0x0000001714147209 */ /* 0x000fe20007800000 */
[----:B------:R-:W-:Y:S01]  /*18d0*/  FMUL R88, R88, 1.4426950216293334961 ;  /* 0x3fb8aa3b58587820 */ /* 0x000fe20000400000 */
[----:B------:R-:W-:Y:S01]  /*18e0*/  FFMA R89, R89, UR12, -R15 ;  /* 0x0000000c59597c23 */ /* 0x000fe2000800080f */
[----:B------:R-:W-:Y:S01]  /*18f0*/  FMUL R22, R99, UR12 ;  /* 0x0000000c63167c20 */ /* 0x000fe20008400000 */
[----:B------:R-:W-:Y:S01]  /*1900*/  FMNMX R23, R21, R20, !PT ;  /* 0x0000001415177209 */ /* 0x000fe20007800000 */
[----:B------:R0:W-:Y:S01]  /*1910*/  MUFU.EX2 R196, R88 ;  /* 0x0000005800c47308 */ /* 0x0001e20000000800 */
[----:B------:R-:W-:Y:S01]  /*1920*/  FMUL R89, R89, 1.4426950216293334961 ;  /* 0x3fb8aa3b59597820 */ /* 0x000fe20000400000 */
[----:B------:R-:W-:Y:S01]  /*1930*/  FMUL R21, R102, UR12 ;  /* 0x0000000c66157c20 */ /* 0x000fe20008400000 */
[----:B0-----:R-:W-:-:S05]  /*1940*/  FMNMX R88, R22, R23, !PT ;  /* 0x0000001716587209 */ /* 0x001fca0007800000 */
[----:B------:R0:W1:Y:S01]  /*1950*/  MUFU.EX2 R197, R89 ;  /* 0x0000005900c57308 */ /* 0x0000620000000800 */
[----:B------:R-:W-:Y:S01]  /*1960*/  FMUL R22, R103, UR12 ;  /* 0x0000000c67167c20 */ /* 0x000fe20008400000 */
[--C-:B------:R-:W-:Y:S01]  /*1970*/  FFMA R92, R92, UR12, -R15.reuse ;  /* 0x0000000c5c5c7c23 */ /* 0x100fe2000800080f */
[----:B------:R-:W-:Y:S01]  /*1980*/  FMUL R23, R106, UR12 ;  /* 0x0000000c6a177c20 */ /* 0x000fe20008400000 */
[----:B0-----:R-:W-:Y:S02]  /*1990*/  FMNMX R89, R21, R88, !PT ;  /* 0x0000005815597209 */ /* 0x001fe40007800000 */
[----:B------:R-:W-:Y:S02]  /*19a0*/  FMUL R92, R92, 1.4426950216293334961 ;  /* 0x3fb8aa3b5c5c7820 */ /* 0x000fe40000400000 */
[----:B------:R-:W-:Y:S01]  /*19b0*/  FMNMX R22, R22, R89, !PT ;  /* 0x0000005916167209 */ /* 0x000fe20007800000 */
[----:B------:R-:W-:Y:S01]  /*19c0*/  FFMA R93, R93, UR12, -R15 ;  /* 0x0000000c5d5d7c23 */ /* 0x000fe2000800080f */
[----:B------:R-:W-:-:S02]  /*19d0*/  FMUL R88, R107, UR12 ;  /* 0x0000000c6b587c20 */ /* 0x000fc40008400000 */
[----:B------:R-:W-:Y:S01]  /*19e0*/  FMNMX R89, R23, R22, !PT ;  /* 0x0000001617597209 */ /* 0x000fe20007800000 */
[----:B------:R0:W2:Y:S01]  /*19f0*/  MUFU.EX2 R198, R92 ;  /* 0x0000005c00c67308 */ /* 0x0000a20000000800 */
[----:B------:R-:W-:Y:S01]  /*1a00*/  FMUL R93, R93, 1.4426950216293334961 ;  /* 0x3fb8aa3b5d5d7820 */ /* 0x000fe20000400000 */
[----:B------:R-:W-:Y:S01]  /*1a10*/  FMUL R23, R110, UR12 ;  /* 0x0000000c6e177c20 */ /* 0x000fe20008400000 */
[----:B0-----:R-:W-:-:S05]  /*1a20*/  FMNMX R92, R88, R89, !PT ;  /* 0x00000059585c7209 */ /* 0x001fca0007800000 */
[----:B------:R0:W3:Y:S01]  /*1a30*/  MUFU.EX2 R199, R93 ;  /* 0x0000005d00c77308 */ /* 0x0000e20000000800 */
[----:B------:R-:W-:Y:S01]  /*1a40*/  FMUL R88, R111, UR12 ;  /* 0x0000000c6f587c20 */ /* 0x000fe20008400000 */
[----:B------:R-:W-:Y:S01]  /*1a50*/  FMUL R89, R114, UR12 ;  /* 0x0000000c72597c20 */ /* 0x000fe20008400000 */
[----:B0-----:R-:W-:Y:S01]  /*1a60*/  FMNMX R93, R23, R92, !PT ;  /* 0x0000005c175d7209 */ /* 0x001fe20007800000 */
[----:B------:R-:W-:-:S03]  /*1a70*/  FFMA R96, R96, UR12, -R15 ;  /* 0x0000000c60607c23 */ /* 0x000fc6000800080f */
[----:B------:R-:W-:Y:S01]  /*1a80*/  FMNMX R88, R88, R93, !PT ;  /* 0x0000005d58587209 */ /* 0x000fe20007800000 */
[--C-:B------:R-:W-:Y:S01]  /*1a90*/  FFMA R97, R97, UR12, -R15.reuse ;  /* 0x0000000c61617c23 */ /* 0x100fe2000800080f */
[----:B------:R-:W-:Y:S02]  /*1aa0*/  FMUL R92, R115, UR12 ;  /* 0x0000000c735c7c20 */ /* 0x000fe40008400000 */
[----:B------:R-:W-:Y:S01]  /*1ab0*/  FMNMX R93, R89, R88, !PT ;  /* 0x00000058595d7209 */ /* 0x000fe20007800000 */
[----:B------:R-:W-:Y:S01]  /*1ac0*/  FMUL R19, R96, 1.4426950216293334961 ;  /* 0x3fb8aa3b60137820 */ /* 0x000fe20000400000 */
[----:B------:R-:W-:Y:S01]  /*1ad0*/  FMUL R97, R97, 1.4426950216293334961 ;  /* 0x3fb8aa3b61617820 */ /* 0x000fe20000400000 */
[----:B------:R-:W-:Y:S01]  /*1ae0*/  FMUL R89, R118, UR12 ;  /* 0x0000000c76597c20 */ /* 0x000fe20008400000 */
[----:B------:R-:W-:Y:S01]  /*1af0*/  FMNMX R96, R92, R93, !PT ;  /* 0x0000005d5c607209 */ /* 0x000fe20007800000 */
[----:B------:R-:W-:Y:S01]  /*1b00*/  FMUL R92, R119, UR12 ;  /* 0x0000000c775c7c20 */ /* 0x000fe20008400000 */
[----:B------:R0:W-:Y:S01]  /*1b10*/  MUFU.EX2 R20, R97 ;  /* 0x0000006100147308 */ /* 0x0001e20000000800 */
[----:B------:R-:W-:Y:S01]  /*1b20*/  FFMA R100, R100, UR12, -R15 ;  /* 0x0000000c64647c23 */ /* 0x000fe2000800080f */
[----:B------:R-:W-:Y:S01]  /*1b30*/  FMUL R93, R122, UR12 ;  /* 0x0000000c7a5d7c20 */ /* 0x000fe20008400000 */
[----:B0-----:R-:W-:-:S02]  /*1b40*/  FMNMX R97, R89, R96, !PT ;  /* 0x0000006059617209 */ /* 0x001fc40007800000 */
[----:B------:R-:W-:Y:S02]  /*1b50*/  FMUL R100, R100, 1.4426950216293334961 ;  /* 0x3fb8aa3b64647820 */ /* 0x000fe40000400000 */
[----:B------:R-:W-:Y:S01]  /*1b60*/  FMNMX R92, R92, R97, !PT ;  /* 0x000000615c5c7209 */ /* 0x000fe20007800000 */
[----:B------:R-:W-:Y:S01]  /*1b70*/  FFMA R101, R101, UR12, -R15 ;  /* 0x0000000c65657c23 */ /* 0x000fe2000800080f */
[----:B------:R-:W-:Y:S02]  /*1b80*/  FMUL R96, R123, UR12 ;  /* 0x0000000c7b607c20 */ /* 0x000fe40008400000 */
[----:B------:R-:W-:Y:S01]  /*1b90*/  FMNMX R97, R93, R92, !PT ;  /* 0x0000005c5d617209 */ /* 0x000fe20007800000 */
[----:B------:R0:W-:Y:S01]  /*1ba0*/  MUFU.EX2 R21, R100 ;  /* 0x0000006400157308 */ /* 0x0001e20000000800 */
[----:B------:R-:W-:Y:S01]  /*1bb0*/  FMUL R101, R101, 1.4426950216293334961 ;  /* 0x3fb8aa3b65657820 */ /* 0x000fe20000400000 */
[----:B------:R-:W-:Y:S01]  /*1bc0*/  FMUL R93, R126, UR12 ;  /* 0x0000000c7e5d7c20 */ /* 0x000fe20008400000 */
[----:B0-----:R-:W-:-:S05]  /*1bd0*/  FMNMX R100, R96, R97, !PT ;  /* 0x0000006160647209 */ /* 0x001fca0007800000 */
[----:B------:R0:W-:Y:S01]  /*1be0*/  MUFU.EX2 R22, R101 ;  /* 0x0000006500167308 */ /* 0x0001e20000000800 */
        /* <DEDUP_REMOVED lines=29> */
[----:B------:R-:W-:Y:S01]  /*1dc0*/  FFMA R112, R112, UR12, -R15 ;  /* 0x0000000c70707c23 */ /* 0x000fe2000800080f */
[----:B------:R-:W-:Y:S01]  /*1dd0*/  FMUL R105, R146, UR12 ;  /* 0x0000000c92697c20 */ /* 0x000fe20008400000 */
[----:B0-----:R-:W-:Y:S02]  /*1de0*/  FMNMX R109, R101, R108, !PT ;  /* 0x0000006c656d7209 */ /* 0x001fe40007800000 */
[----:B------:R-:W-:Y:S02]  /*1df0*/  FMUL R112, R112, 1.4426950216293334961 ;  /* 0x3fb8aa3b70707820 */ /* 0x000fe40000400000 */
[----:B------:R-:W-:Y:S01]  /*1e00*/  FMNMX R104, R104, R109, !PT ;  /* 0x0000006d68687209 */ /* 0x000fe20007800000 */
[----:B------:R-:W-:-:S03]  /*1e10*/  FMUL R108, R147, UR12 ;  /* 0x0000000c936c7c20 */ /* 0x000fc60008400000 */
[----:B------:R-:W-:Y:S01]  /*1e20*/  FMNMX R109, R105, R104, !PT ;  /* 0x00000068696d7209 */ /* 0x000fe20007800000 */
[----:B------:R0:W-:Y:S01]  /*1e30*/  MUFU.EX2 R93, R112 ;  /* 0x00000070005d7308 */ /* 0x0001e20000000800 */
[--C-:B------:R-:W-:Y:S01]  /*1e40*/  FFMA R120, R120, UR12, -R15.reuse ;  /* 0x0000000c78787c23 */ /* 0x100fe2000800080f */
[----:B------:R-:W-:Y:S01]  /*1e50*/  FMUL R105, R150, UR12 ;  /* 0x0000000c96697c20 */ /* 0x000fe20008400000 */
[----:B------:R-:W-:Y:S02]  /*1e60*/  FFMA R121, R121, UR12, -R15 ;  /* 0x0000000c79797c23 */ /* 0x000fe4000800080f */
[----:B------:R-:W-:Y:S01]  /*1e70*/  FMUL R120, R120, 1.4426950216293334961 ;  /* 0x3fb8aa3b78787820 */ /* 0x000fe20000400000 */
[----:B0-----:R-:W-:Y:S01]  /*1e80*/  FMNMX R112, R108, R109, !PT ;  /* 0x0000006d6c707209 */ /* 0x001fe20007800000 */
[----:B------:R-:W-:-:S03]  /*1e90*/  FMUL R108, R151, UR12 ;  /* 0x0000000c976c7c20 */ /* 0x000fc60008400000 */
[----:B------:R-:W-:Y:S01]  /*1ea0*/  FMNMX R109, R105, R112, !PT ;  /* 0x00000070696d7209 */ /* 0x000fe20007800000 */
[----:B------:R0:W-:Y:S01]  /*1eb0*/  MUFU.EX2 R101, R120 ;  /* 0x0000007800657308 */ /* 0x0001e20000000800 */
[----:B------:R-:W-:Y:S02]  /*1ec0*/  FMUL R121, R121, 1.4426950216293334961 ;  /* 0x3fb8aa3b79797820 */ /* 0x000fe40000400000 */
[----:B0-----:R-:W-:-:S05]  /*1ed0*/  FMNMX R120, R108, R109, !PT ;  /* 0x0000006d6c787209 */ /* 0x001fca0007800000 */
[----:B------:R0:W-:Y:S02]  /*1ee0*/  MUFU.EX2 R104, R121 ;  /* 0x0000007900687308 */ /* 0x0001e40000000800 */
[----:B0-----:R-:W0:Y:S01]  /*1ef0*/  SHFL.BFLY PT, R121, R120, 0x2, 0x1f ;  /* 0x0c401f0078797f89 */ /* 0x001e2200000e0000 */
[--C-:B------:R-:W-:Y:S01]  /*1f00*/  FFMA R113, R113, UR12, -R15.reuse ;  /* 0x0000000c71717c23 */ /* 0x100fe2000800080f */
[--C-:B------:R-:W-:Y:S01]  /*1f10*/  FFMA R129, R129, UR12, -R15.reuse ;  /* 0x0000000c81817c23 */ /* 0x100fe2000800080f */
[----:B------:R-:W-:Y:S02]  /*1f20*/  FFMA R132, R132, UR12, -R15 ;  /* 0x0000000c84847c23 */ /* 0x000fe4000800080f */
[----:B------:R-:W-:Y:S01]  /*1f30*/  FMUL R113, R113, 1.4426950216293334961 ;  /* 0x3fb8aa3b71717820 */ /* 0x000fe20000400000 */
[----:B------:R-:W-:-:S03]  /*1f40*/  FMUL R112, R129, 1.4426950216293334961 ;  /* 0x3fb8aa3b81707820 */ /* 0x000fc60000400000 */
[----:B------:R4:W-:Y:S02]  /*1f50*/  MUFU.EX2 R96, R113 ;  /* 0x0000007100607308 */ /* 0x0009e40000000800 */
[----:B----4-:R-:W-:Y:S01]  /*1f60*/  FMUL R113, R132, 1.4426950216293334961 ;  /* 0x3fb8aa3b84717820 */ /* 0x010fe20000400000 */
[----:B0-----:R-:W-:-:S05]  /*1f70*/  FMNMX R129, R120, R121, !PT ;  /* 0x0000007978817209 */ /* 0x001fca0007800000 */
[----:B------:R-:W0:Y:S01]  /*1f80*/  SHFL.BFLY PT, R132, R129, 0x1, 0x1f ;  /* 0x0c201f0081847f89 */ /* 0x000e2200000e0000 */
[--C-:B------:R-:W-:Y:S01]  /*1f90*/  FFMA R117, R117, UR12, -R15.reuse ;  /* 0x0000000c75757c23 */ /* 0x100fe2000800080f */
[----:B------:R-:W-:Y:S01]  /*1fa0*/  FFMA R136, R136, UR12, -R15 ;  /* 0x0000000c88887c23 */ /* 0x000fe2000800080f */
[----:B------:R-:W-:Y:S01]  /*1fb0*/  FADD R0, -R15, R0 ;  /* 0x000000000f007221 */ /* 0x000fe20000000100 */
[----:B0-----:R-:W-:-:S04]  /*1fc0*/  FMNMX R129, R129, R132, !PT ;  /* 0x0000008481817209 */ /* 0x001fc80007800000 */
[----:B------:R-:W-:-:S05]  /*1fd0*/  FMNMX R129, R129, R2, !PT ;  /* 0x0000000281817209 */ /* 0x000fca0007800000 */
[--C-:B------:R-:W-:Y:S01]  /*1fe0*/  FFMA R90, R90, UR12, -R129.reuse ;  /* 0x0000000c5a5a7c23 */ /* 0x100fe20008000881 */
[--C-:B------:R-:W-:Y:S01]  /*1ff0*/  FFMA R91, R91, UR12, -R129.reuse ;  /* 0x0000000c5b5b7c23 */ /* 0x100fe20008000881 */
[--C-:B------:R-:W-:Y:S02]  /*2000*/  FFMA R94, R94, UR12, -R129.reuse ;  /* 0x0000000c5e5e7c23 */ /* 0x100fe40008000881 */
[----:B------:R-:W-:Y:S01]  /*2010*/  FMUL R214, R90, 1.4426950216293334961 ;  /* 0x3fb8aa3b5ad67820 */ /* 0x000fe20000400000 */
[----:B------:R-:W-:Y:S01]  /*2020*/  FMUL R219, R91, 1.4426950216293334961 ;  /* 0x3fb8aa3b5bdb7820 */ /* 0x000fe20000400000 */
[----:B------:R-:W-:Y:S01]  /*2030*/  FMUL R90, R24, UR12 ;  /* 0x0000000c185a7c20 */ /* 0x000fe20008400000 */
[----:B------:R-:W-:Y:S01]  /*2040*/  FMUL R91, R25, UR12 ;  /* 0x0000000c195b7c20 */ /* 0x000fe20008400000 */
[----:B------:R-:W-:Y:S01]  /*2050*/  FMUL R216, R94, 1.4426950216293334961 ;  /* 0x3fb8aa3b5ed87820 */ /* 0x000fe20000400000 */
[--C-:B------:R-:W-:Y:S01]  /*2060*/  FFMA R95, R95, UR12, -R129.reuse ;  /* 0x0000000c5f5f7c23 */ /* 0x100fe20008000881 */
[----:B------:R-:W-:Y:S01]  /*2070*/  FMUL R94, R28, UR12 ;  /* 0x0000000c1c5e7c20 */ /* 0x000fe20008400000 */
[----:B------:R-:W-:Y:S01]  /*2080*/  FMUL R117, R117, 1.4426950216293334961 ;  /* 0x3fb8aa3b75757820 */ /* 0x000fe20000400000 */
[----:B------:R-:W-:Y:S01]  /*2090*/  FMNMX R91, R90, R91, !PT ;  /* 0x0000005b5a5b7209 */ /* 0x000fe20007800000 */
[----:B------:R-:W-:Y:S01]  /*20a0*/  FMUL R221, R95, 1.4426950216293334961 ;  /* 0x3fb8aa3b5fdd7820 */ /* 0x000fe20000400000 */
[----:B------:R-:W-:Y:S01]  /*20b0*/  FFMA R99, R99, UR12, -R129 ;  /* 0x0000000c63637c23 */ /* 0x000fe20008000881 */
[----:B------:R-:W-:Y:S01]  /*20c0*/  FMUL R90, R29, UR12 ;  /* 0x0000000c1d5a7c20 */ /* 0x000fe20008400000 */
[----:B------:R-:W-:Y:S01]  /*20d0*/  FFMA R137, R137, UR12, -R15 ;  /* 0x0000000c89897c23 */ /* 0x000fe2000800080f */
[----:B------:R-:W-:Y:S01]  /*20e0*/  FMNMX R95, R94, R91, !PT ;  /* 0x0000005b5e5f7209 */ /* 0x000fe20007800000 */
[----:B------:R0:W-:Y:S01]  /*20f0*/  MUFU.EX2 R100, R117 ;  /* 0x0000007500647308 */ /* 0x0001e20000000800 */
[----:B------:R-:W-:Y:S01]  /*2100*/  FMUL R0, R0, 1.4426950216293334961 ;  /* 0x3fb8aa3b00007820 */ /* 0x000fe20000400000 */
[----:B------:R-:W-:Y:S01]  /*2110*/  FFMA R98, R98, UR12, -R129 ;  /* 0x0000000c62627c23 */ /* 0x000fe20008000881 */
[----:B------:R-:W-:Y:S01]  /*2120*/  FMUL R94, R32, UR12 ;  /* 0x0000000c205e7c20 */ /* 0x000fe20008400000 */
[----:B------:R-:W-:Y:S01]  /*2130*/  FMUL R120, R137, 1.4426950216293334961 ;  /* 0x3fb8aa3b89787820 */ /* 0x000fe20000400000 */
[----:B0-----:R-:W-:Y:S01]  /*2140*/  FMUL R117, R136, 1.4426950216293334961 ;  /* 0x3fb8aa3b88757820 */ /* 0x001fe20000400000 */
[----:B------:R-:W-:Y:S01]  /*2150*/  FMUL R136, R99, 1.4426950216293334961 ;  /* 0x3fb8aa3b63887820 */ /* 0x000fe20000400000 */
[----:B------:R-:W-:Y:S01]  /*2160*/  FMNMX R99, R90, R95, !PT ;  /* 0x0000005f5a637209 */ /* 0x000fe20007800000 */
[----:B------:R0:W-:Y:S01]  /*2170*/  MUFU.EX2 R137, R0 ;  /* 0x0000000000897308 */ /* 0x0001e20000000800 */
[----:B------:R-:W-:Y:S01]  /*2180*/  FMUL R95, R33, UR12 ;  /* 0x0000000c215f7c20 */ /* 0x000fe20008400000 */
[----:B0-----:R-:W-:Y:S01]  /*2190*/  FMUL R0, R98, 1.4426950216293334961 ;  /* 0x3fb8aa3b62007820 */ /* 0x001fe20000400000 */
[----:B------:R-:W-:Y:S01]  /*21a0*/  FMNMX R98, R94, R99, !PT ;  /* 0x000000635e627209 */ /* 0x000fe20007800000 */
[----:B------:R-:W-:-:S03]  /*21b0*/  FMUL R94, R36, UR12 ;  /* 0x0000000c245e7c20 */ /* 0x000fc60008400000 */
[----:B------:R-:W-:Y:S01]  /*21c0*/  FMNMX R95, R95, R98, !PT ;  /* 0x000000625f5f7209 */ /* 0x000fe20007800000 */
[----:B------:R-:W-:Y:S01]  /*21d0*/  FMUL R98, R37, UR12 ;  /* 0x0000000c25627c20 */ /* 0x000fe20008400000 */
[--C-:B------:R-:W-:Y:S02]  /*21e0*/  FFMA R124, R124, UR12, -R15.reuse ;  /* 0x0000000c7c7c7c23 */ /* 0x100fe4000800080f */
[----:B------:R-:W-:Y:S01]  /*21f0*/  FMNMX R99, R94, R95, !PT ;  /* 0x0000005f5e637209 */ /* 0x000fe20007800000 */
[----:B------:R-:W-:Y:S01]  /*2200*/  FMUL R94, R40, UR12 ;  /* 0x0000000c285e7c20 */ /* 0x000fe20008400000 */
[----:B------:R-:W-:Y:S02]  /*2210*/  FMUL R124, R124, 1.4426950216293334961 ;  /* 0x3fb8aa3b7c7c7820 */ /* 0x000fe40000400000 */
[----:B------:R-:W-:Y:S01]  /*2220*/  FMNMX R99, R98, R99, !PT ;  /* 0x0000006362637209 */ /* 0x000fe20007800000 */
[--C-:B------:R-:W-:Y:S01]  /*2230*/  FFMA R141, R141, UR12, -R15.reuse ;  /* 0x0000000c8d8d7c23 */ /* 0x100fe2000800080f */
[----:B------:R-:W-:Y:S01]  /*2240*/  FMUL R98, R41, UR12 ;  /* 0x0000000c29627c20 */ /* 0x000fe20008400000 */
[----:B------:R0:W-:Y:S01]  /*2250*/  MUFU.EX2 R105, R124 ;  /* 0x0000007c00697308 */ /* 0x0001e20000000800 */
[----:B------:R-:W-:Y:S01]  /*2260*/  FMNMX R99, R94, R99, !PT ;  /* 0x000000635e637209 */ /* 0x000fe20007800000 */
[--C-:B------:R-:W-:Y:S01]  /*2270*/  FFMA R128, R128, UR12, -R15.reuse ;  /* 0x0000000c80807c23 */ /* 0x100fe2000800080f */
[----:B------:R-:W-:Y:S01]  /*2280*/  FFMA R145, R145, UR12, -R15 ;  /* 0x0000000c91917c23 */ /* 0x000fe2000800080f */
[----:B------:R-:W-:Y:S01]  /*2290*/  FFMA R103, R103, UR12, -R129 ;  /* 0x0000000c67677c23 */ /* 0x000fe20008000881 */
[----:B------:R-:W-:Y:S01]  /*22a0*/  FMNMX R98, R98, R99, !PT ;  /* 0x0000006362627209 */ /* 0x000fe20007800000 */
[----:B------:R-:W-:Y:S01]  /*22b0*/  FMUL R109, R128, 1.4426950216293334961 ;  /* 0x3fb8aa3b806d7820 */ /* 0x000fe20000400000 */
[----:B0-----:R-:W-:Y:S01]  /*22c0*/  FMUL R124, R141, 1.4426950216293334961 ;  /* 0x3fb8aa3b8d7c7820 */ /* 0x001fe20000400000 */
[----:B------:R-:W-:Y:S01]  /*22d0*/  FMUL R141, R44, UR12 ;  /* 0x0000000c2c8d7c20 */ /* 0x000fe20008400000 */
[----:B------:R-:W-:Y:S01]  /*22e0*/  FMUL R128, R145, 1.4426950216293334961 ;  /* 0x3fb8aa3b91807820 */ /* 0x000fe20000400000 */
[----:B------:R-:W-:Y:S01]  /*22f0*/  FMUL R103, R103, 1.4426950216293334961 ;  /* 0x3fb8aa3b67677820 */ /* 0x000fe20000400000 */
[----:B------:R-:W-:-:S02]  /*2300*/  FMUL R145, R45, UR12 ;  /* 0x0000000c2d917c20 */ /* 0x000fc40008400000 */
[----:B------:R-:W-:Y:S01]  /*2310*/  FMNMX R98, R141, R98, !PT ;  /* 0x000000628d627209 */ /* 0x000fe20007800000 */
[----:B------:R0:W-:Y:S01]  /*2320*/  MUFU.EX2 R95, R103 ;  /* 0x00000067005f7308 */ /* 0x0001e20000000800 */
[--C-:B------:R-:W-:Y:S01]  /*2330*/  FFMA R107, R107, UR12, -R129.reuse ;  /* 0x0000000c6b6b7c23 */ /* 0x100fe20008000881 */
[--C-:B------:R-:W-:Y:S01]  /*2340*/  FFMA R102, R102, UR12, -R129.reuse ;  /* 0x0000000c66667c23 */ /* 0x100fe20008000881 */
[----:B------:R-:W-:Y:S01]  /*2350*/  FMNMX R98, R145, R98, !PT ;  /* 0x0000006291627209 */ /* 0x000fe20007800000 */
[----:B------:R-:W-:Y:S01]  /*2360*/  FFMA R106, R106, UR12, -R129 ;  /* 0x0000000c6a6a7c23 */ /* 0x000fe20008000881 */
[----:B------:R-:W-:Y:S01]  /*2370*/  FMUL R99, R107, 1.4426950216293334961 ;  /* 0x3fb8aa3b6b637820 */ /* 0x000fe20000400000 */
[----:B0-----:R-:W-:Y:S01]  /*2380*/  FMUL R103, R48, UR12 ;  /* 0x0000000c30677c20 */ /* 0x001fe20008400000 */
[----:B------:R-:W-:Y:S01]  /*2390*/  FMUL R90, R102, 1.4426950216293334961 ;  /* 0x3fb8aa3b665a7820 */ /* 0x000fe20000400000 */
[----:B------:R-:W-:-:S03]  /*23a0*/  FMUL R107, R49, UR12 ;  /* 0x0000000c316b7c20 */ /* 0x000fc60008400000 */
[----:B------:R-:W-:Y:S01]  /*23b0*/  FMNMX R102, R103, R98, !PT ;  /* 0x0000006267667209 */ /* 0x000fe20007800000 */
[----:B------:R-:W-:Y:S01]  /*23c0*/  FMUL R106, R106, 1.4426950216293334961 ;  /* 0x3fb8aa3b6a6a7820 */ /* 0x000fe20000400000 */
[----:B------:R-:W-:Y:S02]  /*23d0*/  FMUL R141, R52, UR12 ;  /* 0x0000000c348d7c20 */ /* 0x000fe40008400000 */
[----:B------:R-:W-:Y:S01]  /*23e0*/  FMNMX R102, R107, R102, !PT ;  /* 0x000000666b667209 */ /* 0x000fe20007800000 */
[----:B------:R0:W-:Y:S01]  /*23f0*/  MUFU.EX2 R94, R106 ;  /* 0x0000006a005e7308 */ /* 0x0001e20000000800 */
[----:B------:R-:W-:Y:S01]  /*2400*/  FMUL R107, R53, UR12 ;  /* 0x0000000c356b7c20 */ /* 0x000fe20008400000 */
[--C-:B------:R-:W-:Y:S01]  /*2410*/  FFMA R110, R110, UR12, -R129.reuse ;  /* 0x0000000c6e6e7c23 */ /* 0x100fe20008000881 */
[----:B------:R-:W-:Y:S01]  /*2420*/  FFMA R111, R111, UR12, -R129 ;  /* 0x0000000c6f6f7c23 */ /* 0x000fe20008000881 */
[----:B0-----:R-:W-:Y:S01]  /*2430*/  FMNMX R106, R141, R102, !PT ;  /* 0x000000668d6a7209 */ /* 0x001fe20007800000 */
[----:B------:R-:W-:-:S03]  /*2440*/  FMUL R102, R56, UR12 ;  /* 0x0000000c38667c20 */ /* 0x000fc60008400000 */
[----:B------:R-:W-:Y:S01]  /*2450*/  FMNMX R107, R107, R106, !PT ;  /* 0x0000006a6b6b7209 */ /* 0x000fe20007800000 */
[----:B------:R-:W-:Y:S01]  /*2460*/  FMUL R110, R110, 1.4426950216293334961 ;  /* 0x3fb8aa3b6e6e7820 */ /* 0x000fe20000400000 */
[----:B------:R-:W-:Y:S01]  /*2470*/  FMUL R103, R111, 1.4426950216293334961 ;  /* 0x3fb8aa3b6f677820 */ /* 0x000fe20000400000 */
[----:B------:R-:W-:Y:S01]  /*2480*/  FMUL R106, R57, UR12 ;  /* 0x0000000c396a7c20 */ /* 0x000fe20008400000 */
[----:B------:R-:W-:Y:S01]  /*2490*/  FMNMX R111, R102, R107, !PT ;  /* 0x0000006b666f7209 */ /* 0x000fe20007800000 */
[----:B------:R0:W-:Y:S01]  /*24a0*/  MUFU.EX2 R98, R110 ;  /* 0x0000006e00627308 */ /* 0x0001e20000000800 */
[----:B------:R-:W-:Y:S01]  /*24b0*/  FMUL R107, R60, UR12 ;  /* 0x0000000c3c6b7c20 */ /* 0x000fe20008400000 */
[--C-:B------:R-:W-:Y:S01]  /*24c0*/  FFMA R114, R114, UR12, -R129.reuse ;  /* 0x0000000c72727c23 */ /* 0x100fe20008000881 */
[----:B------:R-:W-:Y:S01]  /*24d0*/  FFMA R115, R115, UR12, -R129 ;  /* 0x0000000c73737c23 */ /* 0x000fe20008000881 */
[----:B0-----:R-:W-:Y:S01]  /*24e0*/  FMNMX R110, R106, R111, !PT ;  /* 0x0000006f6a6e7209 */ /* 0x001fe20007800000 */
[----:B------:R-:W-:-:S03]  /*24f0*/  FMUL R106, R61, UR12 ;  /* 0x0000000c3d6a7c20 */ /* 0x000fc60008400000 */
[----:B------:R0:W-:Y:S01]  /*2500*/  MUFU.EX2 R91, R136 ;  /* 0x00000088005b7308 */ /* 0x0001e20000000800 */
[----:B------:R-:W-:Y:S01]  /*2510*/  FMNMX R111, R107, R110, !PT ;  /* 0x0000006e6b6f7209 */ /* 0x000fe20007800000 */
[----:B------:R-:W-:Y:S01]  /*2520*/  FMUL R114, R114, 1.4426950216293334961 ;  /* 0x3fb8aa3b72727820 */ /* 0x000fe20000400000 */
[----:B------:R-:W-:Y:S01]  /*2530*/  FMUL R110, R64, UR12 ;  /* 0x0000000c406e7c20 */ /* 0x000fe20008400000 */
[----:B0-----:R-:W-:Y:S01]  /*2540*/  FMUL R136, R115, 1.4426950216293334961 ;  /* 0x3fb8aa3b73887820 */ /* 0x001fe20000400000 */
[----:B------:R-:W-:-:S03]  /*2550*/  FMNMX R115, R106, R111, !PT ;  /* 0x0000006f6a737209 */ /* 0x000fc60007800000 */
[----:B------:R0:W-:Y:S01]  /*2560*/  MUFU.EX2 R102, R114 ;  /* 0x0000007200667308 */ /* 0x0001e20000000800 */
[----:B------:R-:W-:Y:S01]  /*2570*/  FMUL R111, R65, UR12 ;  /* 0x0000000c416f7c20 */ /* 0x000fe20008400000 */
[----:B0-----:R-:W-:Y:S01]  /*2580*/  FMNMX R114, R110, R115, !PT ;  /* 0x000000736e727209 */ /* 0x001fe20007800000 */
[----:B------:R-:W-:-:S03]  /*2590*/  FMUL R110, R68, UR12 ;  /* 0x0000000c446e7c20 */ /* 0x000fc60008400000 */
[----:B------:R-:W-:Y:S01]  /*25a0*/  FMNMX R111, R111, R114, !PT ;  /* 0x000000726f6f7209 */ /* 0x000fe20007800000 */
[----:B------:R-:W-:Y:S01]  /*25b0*/  FMUL R114, R69, UR12 ;  /* 0x0000000c45727c20 */ /* 0x000fe20008400000 */
[----:B------:R-:W-:Y:S02]  /*25c0*/  FFMA R140, R140, UR12, -R15 ;  /* 0x0000000c8c8c7c23 */ /* 0x000fe4000800080f */
[----:B------:R-:W-:Y:S01]  /*25d0*/  FMNMX R115, R110, R111, !PT ;  /* 0x0000006f6e737209 */ /* 0x000fe20007800000 */
[--C-:B------:R-:W-:Y:S01]  /*25e0*/  FFMA R119, R119, UR12, -R129.reuse ;  /* 0x0000000c77777c23 */ /* 0x100fe20008000881 */
[----:B------:R-:W-:Y:S02]  /*25f0*/  FMUL R110, R72, UR12 ;  /* 0x0000000c486e7c20 */ /* 0x000fe40008400000 */
[----:B------:R-:W-:Y:S01]  /*2600*/  FMNMX R115, R114, R115, !PT ;  /* 0x0000007372737209 */ /* 0x000fe20007800000 */
[----:B------:R-:W-:Y:S01]  /*2610*/  FMUL R121, R140, 1.4426950216293334961 ;  /* 0x3fb8aa3b8c797820 */ /* 0x000fe20000400000 */
[----:B------:R-:W-:Y:S01]  /*2620*/  FFMA R118, R118, UR12, -R129 ;  /* 0x0000000c76767c23 */ /* 0x000fe20008000881 */
[----:B------:R-:W-:Y:S01]  /*2630*/  FMUL R140, R119, 1.4426950216293334961 ;  /* 0x3fb8aa3b778c7820 */ /* 0x000fe20000400000 */
[----:B------:R-:W-:Y:S01]  /*2640*/  FMUL R114, R73, UR12 ;  /* 0x0000000c49727c20 */ /* 0x000fe20008400000 */
[----:B------:R-:W-:Y:S01]  /*2650*/  FMNMX R119, R110, R115, !PT ;  /* 0x000000736e777209 */ /* 0x000fe20007800000 */
[----:B------:R-:W-:Y:S01]  /*2660*/  FMUL R106, R118, 1.4426950216293334961 ;  /* 0x3fb8aa3b766a7820 */ /* 0x000fe20000400000 */
[----:B------:R-:W-:-:S02]  /*2670*/  FMUL R115, R76, UR12 ;  /* 0x0000000c4c737c20 */ /* 0x000fc40008400000 */
[----:B------:R-:W-:Y:S01]  /*2680*/  FMNMX R118, R114, R119, !PT ;  /* 0x0000007772767209 */ /* 0x000fe20007800000 */
[--C-:B------:R-:W-:Y:S01]  /*2690*/  FFMA R122, R122, UR12, -R129.reuse ;  /* 0x0000000c7a7a7c23 */ /* 0x100fe20008000881 */
[----:B------:R-:W-:Y:S01]  /*26a0*/  FFMA R123, R123, UR12, -R129 ;  /* 0x0000000c7b7b7c23 */ /* 0x000fe20008000881 */
[----:B------:R-:W-:Y:S01]  /*26b0*/  FMUL R114, R77, UR12 ;  /* 0x0000000c4d727c20 */ /* 0x000fe20008400000 */
[----:B------:R-:W-:Y:S01]  /*26c0*/  FMNMX R119, R115, R118, !PT ;  /* 0x0000007673777209 */ /* 0x000fe20007800000 */
[----:B------:R0:W-:Y:S01]  /*26d0*/  MUFU.EX2 R107, R136 ;  /* 0x00000088006b7308 */ /* 0x0001e20000000800 */
[----:B------:R-:W-:Y:S01]  /*26e0*/  FMUL R122, R122, 1.4426950216293334961 ;  /* 0x3fb8aa3b7a7a7820 */ /* 0x000fe20000400000 */
[----:B------:R-:W-:Y:S01]  /*26f0*/  FMUL R118, R80, UR12 ;  /* 0x0000000c50767c20 */ /* 0x000fe20008400000 */
[----:B0-----:R-:W-:Y:S01]  /*2700*/  FMUL R136, R123, 1.4426950216293334961 ;  /* 0x3fb8aa3b7b887820 */ /* 0x001fe20000400000 */
[----:B------:R-:W-:-:S04]  /*2710*/  FMNMX R123, R114, R119, !PT ;  /* 0x00000077727b7209 */ /* 0x000fc80007800000 */
[----:B------:R0:W-:Y:S01]  /*2720*/  MUFU.EX2 R110, R122 ;  /* 0x0000007a006e7308 */ /* 0x0001e20000000800 */
[----:B------:R-:W-:Y:S01]  /*2730*/  FMUL R119, R81, UR12 ;  /* 0x0000000c51777c20 */ /* 0x000fe20008400000 */
[----:B0-----:R-:W-:Y:S01]  /*2740*/  FMNMX R122, R118, R123, !PT ;  /* 0x0000007b767a7209 */ /* 0x001fe20007800000 */
[----:B------:R-:W-:-:S03]  /*2750*/  FMUL R118, R84, UR12 ;  /* 0x0000000c54767c20 */ /* 0x000fc60008400000 */
[----:B------:R-:W-:Y:S01]  /*2760*/  FMNMX R119, R119, R122, !PT ;  /* 0x0000007a77777209 */ /* 0x000fe20007800000 */
[----:B------:R-:W-:-:S03]  /*2770*/  FMUL R122, R85, UR12 ;  /* 0x0000000c557a7c20 */ /* 0x000fc60008400000 */
[----:B------:R-:W-:Y:S01]  /*2780*/  FMNMX R123, R118, R119, !PT ;  /* 0x00000077767b7209 */ /* 0x000fe20007800000 */
[----:B------:R-:W-:-:S03]  /*2790*/  FFMA R118, R130, UR12, -R129 ;  /* 0x0000000c82767c23 */ /* 0x000fc60008000881 */
[----:B------:R-:W-:-:S05]  /*27a0*/  FMNMX R130, R122, R123, !PT ;  /* 0x0000007b7a827209 */ /* 0x000fca0007800000 */
[----:B------:R-:W0:Y:S01]  /*27b0*/  SHFL.BFLY PT, R141, R130, 0x2, 0x1f ;  /* 0x0c401f00828d7f89 */ /* 0x000e2200000e0000 */
[--C-:B------:R-:W-:Y:S01]  /*27c0*/  FFMA R126, R126, UR12, -R129.reuse ;  /* 0x0000000c7e7e7c23 */ /* 0x100fe20008000881 */
[----:B------:R-:W-:-:S03]  /*27d0*/  FFMA R138, R138, UR12, -R129 ;  /* 0x0000000c8a8a7c23 */ /* 0x000fc60008000881 */
[----:B------:R-:W-:Y:S01]  /*27e0*/  FMUL R114, R126, 1.4426950216293334961 ;  /* 0x3fb8aa3b7e727820 */ /* 0x000fe20000400000 */
[----:B------:R-:W-:Y:S01]  /*27f0*/  FMUL R126, R138, 1.4426950216293334961 ;  /* 0x3fb8aa3b8a7e7820 */ /* 0x000fe20000400000 */
[----:B0-----:R-:W-:-:S05]  /*2800*/  FMNMX R141, R130, R141, !PT ;  /* 0x0000008d828d7209 */ /* 0x001fca0007800000 */
[----:B------:R-:W0:Y:S01]  /*2810*/  SHFL.BFLY PT, R138, R141, 0x1, 0x1f ;  /* 0x0c201f008d8a7f89 */ /* 0x000e2200000e0000 */
[----:B------:R4:W-:Y:S01]  /*2820*/  MUFU.EX2 R111, R140 ;  /* 0x0000008c006f7308 */ /* 0x0009e20000000800 */
[----:B------:R-:W-:Y:S01]  /*2830*/  FFMA R127, R127, UR12, -R129 ;  /* 0x0000000c7f7f7c23 */ /* 0x000fe20008000881 */
[----:B------:R-:W-:Y:S01]  /*2840*/  FFMA R116, R116, UR12, -R15 ;  /* 0x0000000c74747c23 */ /* 0x000fe2000800080f */
[--C-:B------:R-:W-:Y:S01]  /*2850*/  FFMA R151, R151, UR12, -R129.reuse ;  /* 0x0000000c97977c23 */ /* 0x100fe20008000881 */
[----:B----4-:R-:W-:Y:S01]  /*2860*/  FADD R140, -R129, R2 ;  /* 0x00000002818c7221 */ /* 0x010fe20000000100 */
[----:B------:R-:W-:Y:S01]  /*2870*/  FMUL R127, R127, 1.4426950216293334961 ;  /* 0x3fb8aa3b7f7f7820 */ /* 0x000fe20000400000 */
[--C-:B------:R-:W-:Y:S01]  /*2880*/  FFMA R131, R131, UR12, -R129.reuse ;  /* 0x0000000c83837c23 */ /* 0x100fe20008000881 */
[----:B------:R-:W-:Y:S01]  /*2890*/  MOV R203, UR5 ;  /* 0x0000000500cb7c02 */ /* 0x000fe20008000f00 */
[----:B------:R-:W-:Y:S01]  /*28a0*/  FFMA R135, R135, UR12, -R129 ;  /* 0x0000000c87877c23 */ /* 0x000fe20008000881 */
[----:B0-----:R-:W-:-:S04]  /*28b0*/  FMNMX R138, R141, R138, !PT ;  /* 0x0000008a8d8a7209 */ /* 0x001fc80007800000 */
[----:B------:R-:W-:Y:S01]  /*28c0*/  FMNMX R2, R138, R3, !PT ;  /* 0x000000038a027209 */ /* 0x000fe20007800000 */
[--C-:B------:R-:W-:Y:S01]  /*28d0*/  FFMA R139, R139, UR12, -R129.reuse ;  /* 0x0000000c8b8b7c23 */ /* 0x100fe20008000881 */
[----:B------:R-:W-:Y:S01]  /*28e0*/  FMUL R116, R116, 1.4426950216293334961 ;  /* 0x3fb8aa3b74747820 */ /* 0x000fe20000400000 */
[--C-:B------:R-:W-:Y:S02]  /*28f0*/  FFMA R143, R143, UR12, -R129.reuse ;  /* 0x0000000c8f8f7c23 */ /* 0x100fe40008000881 */
[--C-:B------:R-:W-:Y:S01]  /*2900*/  FFMA R28, R28, UR12, -R2.reuse ;  /* 0x0000000c1c1c7c23 */ /* 0x100fe20008000802 */
[----:B------:R-:W-:Y:S01]  /*2910*/  FFMA R147, R147, UR12, -R129 ;  /* 0x0000000c93937c23 */ /* 0x000fe20008000881 */
[----:B------:R-:W-:Y:S01]  /*2920*/  MOV R201, UR5 ;  /* 0x0000000500c97c02 */ /* 0x000fe20008000f00 */
[----:B------:R-:W-:Y:S01]  /*2930*/  FFMA R25, R25, UR12, -R2 ;  /* 0x0000000c19197c23 */ /* 0x000fe20008000802 */
[--C-:B------:R-:W-:Y:S01]  /*2940*/  FFMA R133, R133, UR12, -R15.reuse ;  /* 0x0000000c85857c23 */ /* 0x100fe2000800080f */
[----:B------:R-:W-:Y:S01]  /*2950*/  MOV R205, UR5 ;  /* 0x0000000500cd7c02 */ /* 0x000fe20008000f00 */
[----:B------:R-:W-:Y:S01]  /*2960*/  FMUL R151, R151, 1.4426950216293334961 ;  /* 0x3fb8aa3b97977820 */ /* 0x000fe20000400000 */
[--C-:B------:R-:W-:Y:S01]  /*2970*/  FFMA R125, R125, UR12, -R15.reuse ;  /* 0x0000000c7d7d7c23 */ /* 0x100fe2000800080f */
[--C-:B------:R-:W-:Y:S01]  /*2980*/  FFMA R149, R149, UR12, -R15.reuse ;  /* 0x0000000c95957c23 */ /* 0x100fe2000800080f */
[----:B------:R0:W-:Y:S01]  /*2990*/  MUFU.EX2 R119, R127 ;  /* 0x0000007f00777308 */ /* 0x0001e20000000800 */
[----:B------:R-:W-:Y:S01]  /*29a0*/  FMUL R123, R131, 1.4426950216293334961 ;  /* 0x3fb8aa3b837b7820 */ /* 0x000fe20000400000 */
[----:B------:R-:W-:Y:S01]  /*29b0*/  FMUL R208, R28, 1.4426950216293334961 ;  /* 0x3fb8aa3b1cd07820 */ /* 0x000fe20000400000 */
[--C-:B------:R-:W-:Y:S01]  /*29c0*/  FFMA R144, R144, UR12, -R15.reuse ;  /* 0x0000000c90907c23 */ /* 0x100fe2000800080f */
[----:B------:R-:W-:Y:S01]  /*29d0*/  FFMA R148, R148, UR12, -R15 ;  /* 0x0000000c94947c23 */ /* 0x000fe2000800080f */
[----:B------:R-:W-:Y:S01]  /*29e0*/  FMUL R131, R139, 1.4426950216293334961 ;  /* 0x3fb8aa3b8b837820 */ /* 0x000fe20000400000 */
[----:B------:R-:W-:Y:S01]  /*29f0*/  MOV R145, UR5 ;  /* 0x0000000500917c02 */ /* 0x000fe20008000f00 */
[----:B------:R-:W-:Y:S01]  /*2a00*/  IMAD.WIDE R202, R203, 0x2, R178 ;  /* 0x00000002cbca7825 */ /* 0x000fe200078e02b2 */
[----:B------:R4:W-:Y:S03]  /*2a10*/  MUFU.EX2 R97, R116 ;  /* 0x0000007400617308 */ /* 0x0009e60000000800 */
[----:B0-----:R-:W-:Y:S01]  /*2a20*/  FMUL R127, R135, 1.4426950216293334961 ;  /* 0x3fb8aa3b877f7820 */ /* 0x001fe20000400000 */
[--C-:B------:R-:W-:Y:S01]  /*2a30*/  FFMA R134, R134, UR12, -R129.reuse ;  /* 0x0000000c86867c23 */ /* 0x100fe20008000881 */
[----:B------:R-:W-:Y:S01]  /*2a40*/  FMUL R135, R143, 1.4426950216293334961 ;  /* 0x3fb8aa3b8f877820 */ /* 0x000fe20000400000 */
[----:B------:R-:W-:Y:S01]  /*2a50*/  FMUL R139, R147, 1.4426950216293334961 ;  /* 0x3fb8aa3b938b7820 */ /* 0x000fe20000400000 */
[----:B------:R-:W-:Y:S01]  /*2a60*/  FMUL R251, R25, 1.4426950216293334961 ;  /* 0x3fb8aa3b19fb7820 */ /* 0x000fe20000400000 */
[--C-:B------:R-:W-:Y:S01]  /*2a70*/  FFMA R142, R142, UR12, -R129.reuse ;  /* 0x0000000c8e8e7c23 */ /* 0x100fe20008000881 */
[----:B------:R-:W-:Y:S01]  /*2a80*/  FFMA R146, R146, UR12, -R129 ;  /* 0x0000000c92927c23 */ /* 0x000fe20008000881 */
[----:B------:R-:W-:Y:S01]  /*2a90*/  MOV R143, UR5 ;  /* 0x00000005008f7c02 */ /* 0x000fe20008000f00 */
[----:B----4-:R-:W-:Y:S01]  /*2aa0*/  FMUL R116, R133, 1.4426950216293334961 ;  /* 0x3fb8aa3b85747820 */ /* 0x010fe20000400000 */
[----:B------:R0:W-:Y:S01]  /*2ab0*/  MUFU.EX2 R141, R151 ;  /* 0x00000097008d7308 */ /* 0x0001e20000000800 */
[----:B------:R-:W-:Y:S01]  /*2ac0*/  IMAD.WIDE R200, R201, 0x2, R174 ;  /* 0x00000002c9c87825 */ /* 0x000fe200078e02ae */
[----:B------:R-:W-:-:S03]  /*2ad0*/  MOV R147, UR5 ;  /* 0x0000000500937c02 */ /* 0x000fc60008000f00 */
[----:B------:R-:W-:Y:S01]  /*2ae0*/  FFMA R25, R29, UR12, -R2 ;  /* 0x0000000c1d197c23 */ /* 0x000fe20008000802 */
[----:B------:R-:W-:Y:S01]  /*2af0*/  FMUL R108, R125, 1.4426950216293334961 ;  /* 0x3fb8aa3b7d6c7820 */ /* 0x000fe20000400000 */
[----:B------:R-:W-:Y:S01]  /*2b00*/  FMUL R133, R149, 1.4426950216293334961 ;  /* 0x3fb8aa3b95857820 */ /* 0x000fe20000400000 */
[----:B------:R-:W-:Y:S01]  /*2b10*/  FFMA R150, R150, UR12, -R129 ;  /* 0x0000000c96967c23 */ /* 0x000fe20008000881 */
[----:B------:R-:W-:Y:S01]  /*2b20*/  IMAD.WIDE R204, R205, 0x2, R182 ;  /* 0x00000002cdcc7825 */ /* 0x000fe200078e02b6 */
[----:B------:R4:W-:Y:S01]  /*2b30*/  MUFU.EX2 R29, R208 ;  /* 0x000000d0001d7308 */ /* 0x0009e20000000800 */
[----:B0-----:R-:W-:Y:S02]  /*2b40*/  MOV R151, UR5 ;  /* 0x0000000500977c02 */ /* 0x001fe40008000f00 */
[----:B------:R-:W-:Y:S01]  /*2b50*/  FMUL R125, R144, 1.4426950216293334961 ;  /* 0x3fb8aa3b907d7820 */ /* 0x000fe20000400000 */
[----:B------:R-:W-:Y:S01]  /*2b60*/  FMUL R148, R148, 1.4426950216293334961 ;  /* 0x3fb8aa3b94947820 */ /* 0x000fe20000400000 */
[----:B------:R-:W-:Y:S01]  /*2b70*/  MOV R149, UR5 ;  /* 0x0000000500957c02 */ /* 0x000fe20008000f00 */
[----:B------:R-:W-:Y:S01]  /*2b80*/  FMUL R122, R134, 1.4426950216293334961 ;  /* 0x3fb8aa3b867a7820 */ /* 0x000fe20000400000 */
[----:B------:R-:W-:-:S04]  /*2b90*/  IMAD.WIDE R144, R145, 0x2, R176 ;  /* 0x0000000291907825 */ /* 0x000fc800078e02b0 */
[----:B------:R-:W-:Y:S01]  /*2ba0*/  FMUL R130, R142, 1.4426950216293334961 ;  /* 0x3fb8aa3b8e827820 */ /* 0x000fe20000400000 */
[----:B----4-:R-:W-:Y:S01]  /*2bb0*/  FFMA R208, R33, UR12, -R2 ;  /* 0x0000000c21d07c23 */ /* 0x010fe20008000802 */
[----:B------:R0:W-:Y:S01]  /*2bc0*/  MUFU.EX2 R115, R136 ;  /* 0x0000008800737308 */ /* 0x0001e20000000800 */
[----:B------:R4:W5:Y:S01]  /*2bd0*/  LDG.E.U16 R33, desc[UR20][R202.64] ;  /* 0x00000014ca217981 */ /* 0x000962000c1e1500 */
[----:B------:R-:W-:Y:S01]  /*2be0*/  FMUL R134, R146, 1.4426950216293334961 ;  /* 0x3fb8aa3b92867820 */ /* 0x000fe20000400000 */
[----:B------:R-:W-:-:S04]  /*2bf0*/  IMAD.WIDE R142, R143, 0x2, R180 ;  /* 0x000000028f8e7825 */ /* 0x000fc800078e02b4 */
[----:B------:R-:W-:Y:S02]  /*2c00*/  FMUL R209, R25, 1.4426950216293334961 ;  /* 0x3fb8aa3b19d17820 */ /* 0x000fe40000400000 */
[----:B------:R1:W2:Y:S01]  /*2c10*/  LDG.E.U16 R25, desc[UR20][R204.64] ;  /* 0x00000014cc197981 */ /* 0x0002a2000c1e1500 */
[----:B------:R-:W-:Y:S01]  /*2c20*/  IMAD.WIDE R146, R147, 0x2, R172 ;  /* 0x0000000293927825 */ /* 0x000fe200078e02ac */
[----:B------:R3:W-:Y:S03]  /*2c30*/  MUFU.EX2 R132, R148 ;  /* 0x0000009400847308 */ /* 0x0007e60000000800 */
[----:B0-----:R-:W-:Y:S01]  /*2c40*/  FMUL R136, R150, 1.4426950216293334961 ;  /* 0x3fb8aa3b96887820 */ /* 0x001fe20000400000 */
[----:B------:R-:W5:Y:S01]  /*2c50*/  LDG.E.U16 R28, desc[UR20][R142.64] ;  /* 0x000000148e1c7981 */ /* 0x000f62000c1e1500 */
[----:B----4-:R-:W-:Y:S01]  /*2c60*/  FFMA R202, R37, UR12, -R2 ;  /* 0x0000000c25ca7c23 */ /* 0x010fe20008000802 */
[----:B------:R-:W-:-:S02]  /*2c70*/  IMAD.WIDE R150, R151, 0x2, R170 ;  /* 0x0000000297967825 */ /* 0x000fc400078e02aa */
[----:B------:R0:W4:Y:S02]  /*2c80*/  LDG.E.U16 R37, desc[UR20][R200.64] ;  /* 0x00000014c8257981 */ /* 0x000124000c1e1500 */
[----:B-1----:R-:W-:Y:S01]  /*2c90*/  FFMA R204, R36, UR12, -R2 ;  /* 0x0000000c24cc7c23 */ /* 0x002fe20008000802 */
[----:B---3--:R-:W-:Y:S01]  /*2ca0*/  IMAD.WIDE R148, R149, 0x2, R168 ;  /* 0x0000000295947825 */ /* 0x008fe200078e02a8 */
[----:B------:R1:W3:Y:S03]  /*2cb0*/  LDG.E.U16 R36, desc[UR20][R144.64] ;  /* 0x0000001490247981 */ /* 0x0002e6000c1e1500 */
[--C-:B0-----:R-:W-:Y:S02]  /*2cc0*/  FFMA R200, R41, UR12, -R2.reuse ;  /* 0x0000000c29c87c23 */ /* 0x101fe40008000802 */
[----:B------:R0:W3:Y:S01]  /*2cd0*/  LDG.E.U16 R41, desc[UR20][R150.64] ;  /* 0x0000001496297981 */ /* 0x0000e2000c1e1500 */
[----:B-1----:R-:W-:Y:S01]  /*2ce0*/  FFMA R144, R40, UR12, -R2 ;  /* 0x0000000c28907c23 */ /* 0x002fe20008000802 */
[----:B------:R-:W-:-:S02]  /*2cf0*/  FMUL R201, R200, 1.4426950216293334961 ;  /* 0x3fb8aa3bc8c97820 */ /* 0x000fc40000400000 */
[----:B------:R-:W3:Y:S01]  /*2d00*/  LDG.E.U16 R40, desc[UR20][R146.64] ;  /* 0x0000001492287981 */ /* 0x000ee2000c1e1500 */
[----:B------:R-:W-:-:S03]  /*2d10*/  FFMA R200, R44, UR12, -R2 ;  /* 0x0000000c2cc87c23 */ /* 0x000fc60008000802 */
[----:B------:R1:W3:Y:S01]  /*2d20*/  LDG.E.U16 R44, desc[UR20][R148.64] ;  /* 0x00000014942c7981 */ /* 0x0002e2000c1e1500 */
[--C-:B------:R-:W-:Y:S01]  /*2d30*/  FFMA R24, R24, UR12, -R2.reuse ;  /* 0x0000000c18187c23 */ /* 0x100fe20008000802 */
[----:B------:R-:W-:Y:S01]  /*2d40*/  FMUL R207, R27, UR12 ;  /* 0x0000000c1bcf7c20 */ /* 0x000fe20008400000 */
[----:B------:R-:W-:Y:S01]  /*2d50*/  FMUL R138, R140, 1.4426950216293334961 ;  /* 0x3fb8aa3b8c8a7820 */ /* 0x000fe20000400000 */
[--C-:B------:R-:W-:Y:S01]  /*2d60*/  FFMA R206, R32, UR12, -R2.reuse ;  /* 0x0000000c20ce7c23 */ /* 0x100fe20008000802 */
[----:B------:R-:W-:Y:S01]  /*2d70*/  FMUL R24, R24, 1.4426950216293334961 ;  /* 0x3fb8aa3b18187820 */ /* 0x000fe20000400000 */
[----:B------:R-:W-:Y:S01]  /*2d80*/  FMUL R142, R38, UR12 ;  /* 0x0000000c268e7c20 */ /* 0x000fe20008400000 */
[----:B------:R-:W-:Y:S01]  /*2d90*/  FMUL R203, R42, UR12 ;  /* 0x0000000c2acb7c20 */ /* 0x000fe20008400000 */
[----:B------:R-:W-:Y:S01]  /*2da0*/  FMUL R205, R43, UR12 ;  /* 0x0000000c2bcd7c20 */ /* 0x000fe20008400000 */
[----:B------:R1:W-:Y:S01]  /*2db0*/  MUFU.EX2 R248, R24 ;  /* 0x0000001800f87308 */ /* 0x0003e20000000800 */
[----:B------:R-:W-:Y:S01]  /*2dc0*/  FMUL R140, R30, UR12 ;  /* 0x0000000c1e8c7c20 */ /* 0x000fe20008400000 */
[----:B0-----:R-:W-:Y:S01]  /*2dd0*/  FMUL R150, R58, UR12 ;  /* 0x0000000c3a967c20 */ /* 0x001fe20008400000 */
[--C-:B------:R-:W-:Y:S01]  /*2de0*/  FFMA R45, R45, UR12, -R2.reuse ;  /* 0x0000000c2d2d7c23 */ /* 0x100fe20008000802 */
[--C-:B-1----:R-:W-:Y:S01]  /*2df0*/  FFMA R148, R48, UR12, -R2.reuse ;  /* 0x0000000c30947c23 */ /* 0x102fe20008000802 */
[----:B------:R-:W-:Y:S01]  /*2e00*/  FFMA R49, R49, UR12, -R2 ;  /* 0x0000000c31317c23 */ /* 0x000fe20008000802 */
[----:B------:R-:W-:Y:S01]  /*2e10*/  BAR.SYNC.DEFER_BLOCKING 0x0 ;  /* 0x0000000000007b1d */ /* 0x000fe20000010000 */
[----:B------:R-:W-:-:S05]  /*2e20*/  FMUL R24, R26, UR12 ;  /* 0x0000000c1a187c20 */ /* 0x000fca0008400000 */
[----:B------:R-:W-:Y:S01]  /*2e30*/  FMNMX R207, R24, R207, !PT ;  /* 0x000000cf18cf7209 */ /* 0x000fe20007800000 */
[----:B------:R-:W-:Y:S01]  /*2e40*/  FMUL R24, R31, UR12 ;  /* 0x0000000c1f187c20 */ /* 0x000fe20008400000 */
[----:B------:R-:W-:Y:S02]  /*2e50*/  FMUL R210, R206, 1.4426950216293334961 ;  /* 0x3fb8aa3bced27820 */ /* 0x000fe40000400000 */
[----:B------:R-:W-:Y:S01]  /*2e60*/  FMNMX R207, R140, R207, !PT ;  /* 0x000000cf8ccf7209 */ /* 0x000fe20007800000 */
[----:B------:R-:W-:-:S03]  /*2e70*/  FMUL R206, R34, UR12 ;  /* 0x0000000c22ce7c20 */ /* 0x000fc60008400000 */
[----:B------:R-:W-:Y:S01]  /*2e80*/  FMNMX R207, R24, R207, !PT ;  /* 0x000000cf18cf7209 */ /* 0x000fe20007800000 */
[----:B------:R-:W-:-:S03]  /*2e90*/  FMUL R24, R35, UR12 ;  /* 0x0000000c23187c20 */ /* 0x000fc60008400000 */
[----:B------:R-:W-:-:S04]  /*2ea0*/  FMNMX R207, R206, R207, !PT ;  /* 0x000000cfcecf7209 */ /* 0x000fc80007800000 */
[----:B------:R-:W-:Y:S01]  /*2eb0*/  FMNMX R207, R24, R207, !PT ;  /* 0x000000cf18cf7209 */ /* 0x000fe20007800000 */
[----:B------:R-:W-:-:S03]  /*2ec0*/  FMUL R24, R39, UR12 ;  /* 0x0000000c27187c20 */ /* 0x000fc60008400000 */
[----:B------:R-:W-:-:S04]  /*2ed0*/  FMNMX R207, R142, R207, !PT ;  /* 0x000000cf8ecf7209 */ /* 0x000fc80007800000 */
[----:B------:R-:W-:-:S04]  /*2ee0*/  FMNMX R24, R24, R207, !PT ;  /* 0x000000cf18187209 */ /* 0x000fc80007800000 */
        /* <DEDUP_REMOVED lines=13> */
[----:B------:R-:W-:Y:S01]  /*2fc0*/  FMNMX R151, R24, R151, !PT ;  /* 0x0000009718977209 */ /* 0x000fe20007800000 */
[----:B------:R-:W-:Y:S01]  /*2fd0*/  FMUL R24, R59, UR12 ;  /* 0x0000000c3b187c20 */ /* 0x000fe20008400000 */
[----:B------:R0:W-:Y:S02]  /*2fe0*/  MUFU.EX2 R147, R201 ;  /* 0x000000c900937308 */ /* 0x0001e40000000800 */
[----:B------:R-:W-:-:S04]  /*2ff0*/  FMNMX R151, R150, R151, !PT ;  /* 0x0000009796977209 */ /* 0x000fc80007800000 */
[----:B------:R-:W-:Y:S01]  /*3000*/  FMNMX R48, R24, R151, !PT ;  /* 0x0000009718307209 */ /* 0x000fe20007800000 */
[----:B0-----:R-:W-:Y:S01]  /*3010*/  FMUL R201, R45, 1.4426950216293334961 ;  /* 0x3fb8aa3b2dc97820 */ /* 0x001fe20000400000 */
[----:B------:R-:W-:Y:S01]  /*3020*/  FMUL R45, R62, UR12 ;  /* 0x0000000c3e2d7c20 */ /* 0x000fe20008400000 */
[----:B------:R-:W-:-:S04]  /*3030*/  FMUL R24, R63, UR12 ;  /* 0x0000000c3f187c20 */ /* 0x000fc80008400000 */
[----:B------:R-:W-:Y:S01]  /*3040*/  FMNMX R151, R45, R48, !PT ;  /* 0x000000302d977209 */ /* 0x000fe20007800000 */
[----:B------:R-:W-:-:S03]  /*3050*/  FMUL R45, R66, UR12 ;  /* 0x0000000c422d7c20 */ /* 0x000fc60008400000 */
[----:B------:R-:W-:Y:S01]  /*3060*/  FMNMX R48, R24, R151, !PT ;  /* 0x0000009718307209 */ /* 0x000fe20007800000 */
[----:B------:R-:W-:Y:S01]  /*3070*/  FMUL R24, R67, UR12 ;  /* 0x0000000c43187c20 */ /* 0x000fe20008400000 */
[----:B------:R-:W-:Y:S02]  /*3080*/  FMUL R151, R49, 1.4426950216293334961 ;  /* 0x3fb8aa3b31977820 */ /* 0x000fe40000400000 */
        /* <DEDUP_REMOVED lines=25> */
[----:B------:R-:W-:Y:S01]  /*3220*/  MUFU.EX2 R214, R214 ;  /* 0x000000d600d67308 */ /* 0x000fe20000000800 */
[----:B0-----:R-:W-:Y:S01]  /*3230*/  FMNMX R217, R45, R24, !PT ;  /* 0x000000182dd97209 */ /* 0x001fe20007800000 */
[----:B------:R-:W-:-:S03]  /*3240*/  FADD R24, -R2, R3 ;  /* 0x0000000302187221 */ /* 0x000fc60000000100 */
[----:B------:R-:W-:Y:S01]  /*3250*/  FMNMX R217, R217, R4, !PT ;  /* 0x00000004d9d97209 */ /* 0x000fe20007800000 */
[----:B------:R-:W-:-:S04]  /*3260*/  FMUL R223, R24, 1.4426950216293334961 ;  /* 0x3fb8aa3b18df7820 */ /* 0x000fc80000400000 */
[--C-:B------:R-:W-:Y:S01]  /*3270*/  FFMA R27, R27, UR12, -R217.reuse ;  /* 0x0000000c1b1b7c23 */ /* 0x100fe200080008d9 */
[--C-:B------:R-:W-:Y:S01]  /*3280*/  FFMA R24, R31, UR12, -R217.reuse ;  /* 0x0000000c1f187c23 */ /* 0x100fe200080008d9 */
[--C-:B------:R-:W-:Y:S02]  /*3290*/  FFMA R26, R26, UR12, -R217.reuse ;  /* 0x0000000c1a1a7c23 */ /* 0x100fe400080008d9 */
[----:B------:R-:W-:Y:S01]  /*32a0*/  FMUL R27, R27, 1.4426950216293334961 ;  /* 0x3fb8aa3b1b1b7820 */ /* 0x000fe20000400000 */
[----:B------:R-:W-:Y:S01]  /*32b0*/  FMUL R49, R24, 1.4426950216293334961 ;  /* 0x3fb8aa3b18317820 */ /* 0x000fe20000400000 */
[--C-:B------:R-:W-:Y:S01]  /*32c0*/  FFMA R24, R34, UR12, -R217.reuse ;  /* 0x0000000c22187c23 */ /* 0x100fe200080008d9 */
[----:B------:R-:W-:Y:S01]  /*32d0*/  FMUL R26, R26, 1.4426950216293334961 ;  /* 0x3fb8aa3b1a1a7820 */ /* 0x000fe20000400000 */
[----:B------:R0:W-:Y:S02]  /*32e0*/  MUFU.EX2 R48, R27 ;  /* 0x0000001b00307308 */ /* 0x0001e40000000800 */
[----:B------:R-:W-:Y:S01]  /*32f0*/  FMUL R24, R24, 1.4426950216293334961 ;  /* 0x3fb8aa3b18187820 */ /* 0x000fe20000400000 */
[----:B------:R-:W-:-:S05]  /*3300*/  FFMA R30, R30, UR12, -R217 ;  /* 0x0000000c1e1e7c23 */ /* 0x000fca00080008d9 */
[----:B------:R-:W1:Y:S01]  /*3310*/  MUFU.EX2 R219, R219 ;  /* 0x000000db00db7308 */ /* 0x000e620000000800 */
[----:B0-----:R-:W-:-:S07]  /*3320*/  FADD R27, R196, R197 ;  /* 0x000000c5c41b7221 */ /* 0x001fce0000000000 */
[----:B------:R-:W0:Y:S01]  /*3330*/  MUFU.EX2 R251, R251 ;  /* 0x000000fb00fb7308 */ /* 0x000e220000000800 */
[----:B------:R-:W-:-:S07]  /*3340*/  FMUL R30, R30, 1.4426950216293334961 ;  /* 0x3fb8aa3b1e1e7820 */ /* 0x000fce0000400000 */
[----:B------:R1:W-:Y:S01]  /*3350*/  MUFU.EX2 R45, R26 ;  /* 0x0000001a002d7308 */ /* 0x0003e20000000800 */
[--C-:B------:R-:W-:Y:S01]  /*3360*/  FFMA R52, R52, UR12, -R2.reuse ;  /* 0x0000000c34347c23 */ /* 0x100fe20008000802 */
[----:B------:R-:W-:-:S06]  /*3370*/  FFMA R53, R53, UR12, -R2 ;  /* 0x0000000c35357c23 */ /* 0x000fcc0008000802 */
[----:B------:R-:W0:Y:S01]  /*3380*/  MUFU.EX2 R216, R216 ;  /* 0x000000d800d87308 */ /* 0x000e220000000800 */
[----:B--2---:R-:W-:Y:S04]  /*3390*/  STS.U16 [R18+UR17+0x2000], R25 ;  /* 0x0020001912007988 */ /* 0x004fe80008000411 */
[----:B----4-:R-:W-:Y:S04]  /*33a0*/  STS.U16 [R18+UR17+0x2400], R37 ;  /* 0x0024002512007988 */ /* 0x010fe80008000411 */
[----:B-----5:R2:W-:Y:S04]  /*33b0*/  STS.U16 [R13+UR17+0x2100], R28 ;  /* 0x0021001c0d007988 */ /* 0x0205e80008000411 */
[----:B---3--:R-:W-:Y:S04]  /*33c0*/  STS.U16 [R13+UR17+0x2500], R40 ;  /* 0x002500280d007988 */ /* 0x008fe80008000411 */
[----:B------:R-:W-:Y:S04]  /*33d0*/  STS.U16 [R12+UR17+0x2200], R33 ;  /* 0x002200210c007988 */ /* 0x000fe80008000411 */
[----:B------:R-:W-:Y:S04]  /*33e0*/  STS.U16 [R12+UR17+0x2600], R41 ;  /* 0x002600290c007988 */ /* 0x000fe80008000411 */
[----:B------:R0:W-:Y:S04]  /*33f0*/  STS.U16 [R11+UR17+0x2300], R36 ;  /* 0x002300240b007988 */ /* 0x0001e80008000411 */
[----:B------:R3:W-:Y:S01]  /*3400*/  STS.U16 [R11+UR17+0x2700], R44 ;  /* 0x0027002c0b007988 */ /* 0x0007e20008000411 */
[----:B------:R4:W-:Y:S06]  /*3410*/  MEMBAR.ALL.CTA ;  /* 0x0000000000007992 */ /* 0x0009ec0000008000 */
[----:B----4-:R-:W4:Y:S01]  /*3420*/  FENCE.VIEW.ASYNC.S ;  /* 0x00000000000073c6 */ /* 0x010f220000000000 */
[----:B-1----:R-:W-:Y:S01]  /*3430*/  FADD R26, R198, R27 ;  /* 0x0000001bc61a7221 */ /* 0x002fe20000000000 */
[----:B------:R1:W-:Y:S01]  /*3440*/  MUFU.EX2 R220, R24 ;  /* 0x0000001800dc7308 */ /* 0x0003e20000000800 */
[----:B--2---:R-:W-:Y:S01]  /*3450*/  FADD R28, -R217, R4 ;  /* 0x00000004d91c7221 */ /* 0x004fe20000000100 */
[--C-:B------:R-:W-:Y:S01]  /*3460*/  FFMA R56, R56, UR12, -R2.reuse ;  /* 0x0000000c38387c23 */ /* 0x100fe20008000802 */
[--C-:B------:R-:W-:Y:S01]  /*3470*/  FFMA R57, R57, UR12, -R2.reuse ;  /* 0x0000000c39397c23 */ /* 0x100fe20008000802 */
[--C-:B------:R-:W-:Y:S01]  /*3480*/  FFMA R60, R60, UR12, -R2.reuse ;  /* 0x0000000c3c3c7c23 */ /* 0x100fe20008000802 */
[--C-:B------:R-:W-:Y:S01]  /*3490*/  FFMA R61, R61, UR12, -R2.reuse ;  /* 0x0000000c3d3d7c23 */ /* 0x100fe20008000802 */
[----:B------:R-:W-:-:S02]  /*34a0*/  FFMA R64, R64, UR12, -R2 ;  /* 0x0000000c40407c23 */ /* 0x000fc40008000802 */
[----:B------:R-:W2:Y:S01]  /*34b0*/  MUFU.EX2 R221, R221 ;  /* 0x000000dd00dd7308 */ /* 0x000ea20000000800 */
[----:B-1----:R-:W-:Y:S01]  /*34c0*/  F2FP.F16.F32.PACK_AB R24, R197, R196 ;  /* 0x000000c4c518723e */ /* 0x002fe200000000ff */
[C---:B------:R-:W-:Y:S01]  /*34d0*/  FADD R196, R199.reuse, R26 ;  /* 0x0000001ac7c47221 */ /* 0x040fe20000000000 */
[----:B------:R-:W-:Y:S01]  /*34e0*/  F2FP.F16.F32.PACK_AB R26, R199, R198 ;  /* 0x000000c6c71a723e */ /* 0x000fe200000000ff */
[--C-:B------:R-:W-:Y:S01]  /*34f0*/  FFMA R65, R65, UR12, -R2.reuse ;  /* 0x0000000c41417c23 */ /* 0x100fe20008000802 */
        /* <DEDUP_REMOVED lines=9> */
[----:B------:R-:W-:Y:S01]  /*3590*/  FFMA R85, R85, UR12, -R2 ;  /* 0x0000000c55557c23 */ /* 0x000fe20008000802 */
        /* <DEDUP_REMOVED lines=27> */
[----:B------:R-:W-:Y:S01]  /*3750*/  FMUL R198, R28, 1.4426950216293334961 ;  /* 0x3fb8aa3b1cc67820 */ /* 0x000fe20000400000 */
[----:B------:R-:W-:Y:S01]  /*3760*/  FMUL R118, R118, 1.4426950216293334961 ;  /* 0x3fb8aa3b76767820 */ /* 0x000fe20000400000 */
[----:B------:R-:W-:Y:S01]  /*3770*/  FMUL R208, R208, 1.4426950216293334961 ;  /* 0x3fb8aa3bd0d07820 */ /* 0x000fe20000400000 */
[----:B------:R-:W-:Y:S01]  /*3780*/  FMUL R204, R204, 1.4426950216293334961 ;  /* 0x3fb8aa3bcccc7820 */ /* 0x000fe20000400000 */
[----:B------:R-:W-:Y:S01]  /*3790*/  FMUL R202, R202, 1.4426950216293334961 ;  /* 0x3fb8aa3bcaca7820 */ /* 0x000fe20000400000 */
[----:B------:R-:W-:Y:S01]  /*37a0*/  FMUL R144, R144, 1.4426950216293334961 ;  /* 0x3fb8aa3b90907820 */ /* 0x000fe20000400000 */
[----:B------:R-:W-:Y:S01]  /*37b0*/  FMUL R200, R200, 1.4426950216293334961 ;  /* 0x3fb8aa3bc8c87820 */ /* 0x000fe20000400000 */
[----:B------:R-:W-:Y:S01]  /*37c0*/  FMUL R148, R148, 1.4426950216293334961 ;  /* 0x3fb8aa3b94947820 */ /* 0x000fe20000400000 */
[----:B------:R1:W5:Y:S01]  /*37d0*/  MUFU.EX2 R31, R30 ;  /* 0x0000001e001f7308 */ /* 0x0003620000000800 */
        /* <DEDUP_REMOVED lines=45> */
[----:B------:R-:W-:Y:S01]  /*3ab0*/  MUFU.EX2 R138, R138 ;  /* 0x0000008a008a7308 */ /* 0x000fe20000000800 */
[----:B------:R-:W-:Y:S01]  /*3ac0*/  FADD R27, R214, R219 ;  /* 0x000000dbd61b7221 */ /* 0x000fe20000000000 */
[----:B0-----:R-:W-:Y:S01]  /*3ad0*/  FADD R36, R248, R251 ;  /* 0x000000fbf8247221 */ /* 0x001fe20000000000 */
[----:B------:R-:W-:-:S05]  /*3ae0*/  F2FP.F16.F32.PACK_AB R28, R251, R248 ;  /* 0x000000f8fb1c723e */ /* 0x000fca00000000ff */
[----:B------:R-:W0:Y:S01]  /*3af0*/  MUFU.EX2 R32, R209 ;  /* 0x000000d100207308 */ /* 0x000e220000000800 */
[----:B-1----:R-:W-:-:S07]  /*3b00*/  FADD R30, R216, R27 ;  /* 0x0000001bd81e7221 */ /* 0x002fce0000000000 */
[----:B------:R-:W1:Y:S08]  /*3b10*/  MUFU.EX2 R223, R223 ;  /* 0x000000df00df7308 */ /* 0x000e700000000800 */
[----:B------:R-:W3:Y:S08]  /*3b20*/  MUFU.EX2 R198, R198 ;  /* 0x000000c600c67308 */ /* 0x000ef00000000800 */
[----:B------:R-:W-:Y:S08]  /*3b30*/  MUFU.EX2 R140, R210 ;  /* 0x000000d2008c7308 */ /* 0x000ff00000000800 */
[----:B------:R-:W-:Y:S08]  /*3b40*/  MUFU.EX2 R143, R208 ;  /* 0x000000d0008f7308 */ /* 0x000ff00000000800 */
[----:B------:R-:W-:Y:S08]  /*3b50*/  MUFU.EX2 R142, R204 ;  /* 0x000000cc008e7308 */ /* 0x000ff00000000800 */
[----:B------:R-:W-:Y:S08]  /*3b60*/  MUFU.EX2 R145, R202 ;  /* 0x000000ca00917308 */ /* 0x000ff00000000800 */
[----:B------:R-:W-:Y:S08]  /*3b70*/  MUFU.EX2 R146, R200 ;  /* 0x000000c800927308 */ /* 0x000ff00000000800 */
[----:B------:R-:W-:Y:S08]  /*3b80*/  MUFU.EX2 R149, R201 ;  /* 0x000000c900957308 */ /* 0x000ff00000000800 */
[----:B------:R-:W4:Y:S01]  /*3b90*/  MUFU.EX2 R34, R49 ;  /* 0x0000003100227308 */ /* 0x000f220000000800 */
[----:B--2---:R-:W-:-:S07]  /*3ba0*/  FADD R199, R221, R30 ;  /* 0x0000001eddc77221 */ /* 0x004fce0000000000 */
[----:B------:R-:W2:Y:S08]  /*3bb0*/  MUFU.EX2 R19, R19 ;  /* 0x0000001300137308 */ /* 0x000eb00000000800 */
[----:B------:R-:W2:Y:S08]  /*3bc0*/  MUFU.EX2 R108, R108 ;  /* 0x0000006c006c7308 */ /* 0x000eb00000000800 */
[----:B------:R-:W-:Y:S08]  /*3bd0*/  MUFU.EX2 R109, R109 ;  /* 0x0000006d006d7308 */ /* 0x000ff00000000800 */
        /* <DEDUP_REMOVED lines=9> */
[----:B------:R-:W2:Y:S08]  /*3c70*/  MUFU.EX2 R133, R133 ;  /* 0x0000008500857308 */ /* 0x000eb00000000800 */
[----:B------:R-:W2:Y:S08]  /*3c80*/  MUFU.EX2 R0, R0 ;  /* 0x0000000000007308 */ /* 0x000eb00000000800 */
[----:B------:R-:W2:Y:S08]  /*3c90*/  MUFU.EX2 R90, R90 ;  /* 0x0000005a005a7308 */ /* 0x000eb00000000800 */
[----:B------:R-:W2:Y:S08]  /*3ca0*/  MUFU.EX2 R99, R99 ;  /* 0x0000006300637308 */ /* 0x000eb00000000800 */
[----:B------:R-:W2:Y:S08]  /*3cb0*/  MUFU.EX2 R103, R103 ;  /* 0x0000006700677308 */ /* 0x000eb00000000800 */
        /* <DEDUP_REMOVED lines=35> */
[----:B------:R2:W-:Y:S08]  /*3ef0*/  MUFU.EX2 R222, R38 ;  /* 0x0000002600de7308 */ /* 0x0005f00000000800 */
        /* <DEDUP_REMOVED lines=10> */
[----:B------:R2:W2:Y:S08]  /*3fa0*/  MUFU.EX2 R241, R59 ;  /* 0x0000003b00f17308 */ /* 0x0004b00000000800 */
        /* <DEDUP_REMOVED lines=13> */
[----:B------:R-:W2:Y:S01]  /*4080*/  MUFU.EX2 R251, R87 ;  /* 0x0000005700fb7308 */ /* 0x000ea20000000800 */
[----:B------:R-:W-:Y:S01]  /*4090*/  FADD R30, R45, R48 ;  /* 0x000000302d1e7221 */ /* 0x000fe20000000000 */
[----:B------:R-:W-:Y:S01]  /*40a0*/  F2FP.F16.F32.PACK_AB R25, R219, R214 ;  /* 0x000000d6db19723e */ /* 0x000fe200000000ff */
[----:B------:R-:W-:Y:S01]  /*40b0*/  FADD R219, R29, R36 ;  /* 0x000000241ddb7221 */ /* 0x000fe20000000000 */
[----:B------:R-:W-:Y:S01]  /*40c0*/  F2FP.F16.F32.PACK_AB R27, R221, R216 ;  /* 0x000000d8dd1b723e */ /* 0x000fe200000000ff */
[----:B-----5:R-:W-:Y:S01]  /*40d0*/  FADD R221, R31, R30 ;  /* 0x0000001e1fdd7221 */ /* 0x020fe20000000000 */
[----:B0-----:R-:W-:Y:S01]  /*40e0*/  F2FP.F16.F32.PACK_AB R30, R32, R29 ;  /* 0x0000001d201e723e */ /* 0x001fe200000000ff */
[-C--:B------:R-:W-:Y:S01]  /*40f0*/  FMUL R160, R160, R137.reuse ;  /* 0x00000089a0a07220 */ /* 0x080fe20000400000 */
[-C--:B------:R-:W-:Y:S01]  /*4100*/  FMUL R161, R161, R137.reuse ;  /* 0x00000089a1a17220 */ /* 0x080fe20000400000 */
[----:B------:R-:W-:Y:S01]  /*4110*/  FMUL R164, R164, R137 ;  /* 0x00000089a4a47220 */ /* 0x000fe20000400000 */
[-C--:B------:R-:W-:Y:S01]  /*4120*/  FMUL R162, R162, R138.reuse ;  /* 0x0000008aa2a27220 */ /* 0x080fe20000400000 */
[-C--:B------:R-:W-:Y:S01]  /*4130*/  FMUL R163, R163, R138.reuse ;  /* 0x0000008aa3a37220 */ /* 0x080fe20000400000 */
[----:B------:R-:W-:Y:S01]  /*4140*/  FMUL R166, R166, R138 ;  /* 0x0000008aa6a67220 */ /* 0x000fe20000400000 */
[-C--:B-1----:R-:W-:Y:S01]  /*4150*/  FMUL R152, R152, R223.reuse ;  /* 0x000000df98987220 */ /* 0x082fe20000400000 */
[-C--:B------:R-:W-:Y:S01]  /*4160*/  FMUL R153, R153, R223.reuse ;  /* 0x000000df99997220 */ /* 0x080fe20000400000 */
[----:B------:R-:W-:Y:S01]  /*4170*/  FMUL R156, R156, R223 ;  /* 0x000000df9c9c7220 */ /* 0x000fe20000400000 */
[-C--:B---3--:R-:W-:Y:S01]  /*4180*/  FMUL R154, R154, R198.reuse ;  /* 0x000000c69a9a7220 */ /* 0x088fe20000400000 */
[-C--:B------:R-:W-:Y:S01]  /*4190*/  FMUL R155, R155, R198.reuse ;  /* 0x000000c69b9b7220 */ /* 0x080fe20000400000 */
[----:B------:R-:W-:Y:S01]  /*41a0*/  FMUL R158, R158, R198 ;  /* 0x000000c69e9e7220 */ /* 0x000fe20000400000 */
[----:B------:R-:W-:Y:S01]  /*41b0*/  FMUL R165, R165, R137 ;  /* 0x00000089a5a57220 */ /* 0x000fe20000400000 */
[----:B------:R-:W-:Y:S01]  /*41c0*/  FMUL R167, R167, R138 ;  /* 0x0000008aa7a77220 */ /* 0x000fe20000400000 */
[----:B------:R-:W-:Y:S01]  /*41d0*/  FMUL R157, R157, R223 ;  /* 0x000000df9d9d7220 */ /* 0x000fe20000400000 */
[----:B------:R-:W-:Y:S01]  /*41e0*/  FMUL R159, R159, R198 ;  /* 0x000000c69f9f7220 */ /* 0x000fe20000400000 */
[----:B------:R-:W-:Y:S01]  /*41f0*/  FADD R219, R32, R219 ;  /* 0x000000db20db7221 */ /* 0x000fe20000000000 */
[----:B------:R-:W-:Y:S01]  /*4200*/  F2FP.F16.F32.PACK_AB R29, R48, R45 ;  /* 0x0000002d301d723e */ /* 0x000fe200000000ff */
[C---:B----4-:R-:W-:Y:S01]  /*4210*/  FADD R221, R34.reuse, R221 ;  /* 0x000000dd22dd7221 */ /* 0x050fe20000000000 */
[----:B------:R-:W-:-:S02]  /*4220*/  F2FP.F16.F32.PACK_AB R31, R34, R31 ;  /* 0x0000001f221f723e */ /* 0x000fc400000000ff */
[----:B--2---:R-:W-:Y:S02]  /*4230*/  F2FP.F16.F32.PACK_AB R32, R20, R19 ;  /* 0x000000131420723e */ /* 0x004fe400000000ff */
[----:B------:R-:W-:Y:S02]  /*4240*/  F2FP.F16.F32.PACK_AB R34, R22, R21 ;  /* 0x000000151622723e */ /* 0x000fe400000000ff */
[----:B------:R-:W-:Y:S02]  /*4250*/  F2FP.F16.F32.PACK_AB R36, R88, R23 ;  /* 0x000000175824723e */ /* 0x000fe400000000ff */
[----:B------:R-:W-:Y:S02]  /*4260*/  F2FP.F16.F32.PACK_AB R38, R92, R89 ;  /* 0x000000595c26723e */ /* 0x000fe400000000ff */
[----:B------:R-:W-:Y:S02]  /*4270*/  F2FP.F16.F32.PACK_AB R40, R96, R93 ;  /* 0x0000005d6028723e */ /* 0x000fe400000000ff */
[----:B------:R-:W-:-:S02]  /*4280*/  F2FP.F16.F32.PACK_AB R42, R100, R97 ;  /* 0x00000061642a723e */ /* 0x000fc400000000ff */
[----:B------:R-:W-:Y:S02]  /*4290*/  F2FP.F16.F32.PACK_AB R44, R104, R101 ;  /* 0x00000065682c723e */ /* 0x000fe400000000ff */
        /* <DEDUP_REMOVED lines=48> */
[----:B------:R-:W-:Y:S01]  /*45a0*/  F2FP.F16.F32.PACK_AB R87, R251, R4 ;  /* 0x00000004fb57723e */ /* 0x000fe200000000ff */
[----:B------:R-:W-:Y:S06]  /*45b0*/  BAR.SYNC.DEFER_BLOCKING 0x0 ;  /* 0x0000000000007b1d */ /* 0x000fec0000010000 */
[----:B------:R-:W-:-:S06]  /*45c0*/  WARPGROUP.ARRIVE ;  /* 0x00000000000079c5 */ /* 0x000fcc0000000000 */
[----:B------:R-:W-:Y:S03]  /*45d0*/  HGMMA.64x16x16.F32 R160, R24, gdesc[UR40], R160 ;  /* 0x0020002818a07df0 */ /* 0x000fe600087008a0 */
        /* <DEDUP_REMOVED lines=10> */
[----:B------:R-:W-:Y:S01]  /*4680*/  HGMMA.64x16x16.F32 R152, R68, gdesc[UR28], R152 ;  /* 0x0020001c44987df0 */ /* 0x000fe20008700898 */
[----:B------:R-:W-:Y:S01]  /*4690*/  FADD R19, R19, R196 ;  /* 0x000000c413137221 */ /* 0x000fe20000000000 */
        /* <DEDUP_REMOVED lines=113> */
[----:B------:R-:W-:-:S02]  /*4db0*/  FADD R4, R251, R4 ;  /* 0x00000004fb047221 */ /* 0x000fc40000000000 */
[----:B------:R-:W0:Y:S04]  /*4dc0*/  SHFL.BFLY PT, R3, R132, 0x2, 0x1f ;  /* 0x0c401f0084037f89 */ /* 0x000e2800000e0000 */
[----:B------:R-:W1:Y:S04]  /*4dd0*/  SHFL.BFLY PT, R19, R136, 0x2, 0x1f ;  /* 0x0c401f0088137f89 */ /* 0x000e6800000e0000 */
[----:B------:R-:W2:Y:S04]  /*4de0*/  SHFL.BFLY PT, R21, R218, 0x2, 0x1f ;  /* 0x0c401f00da157f89 */ /* 0x000ea800000e0000 */
[----:B------:R-:W3:Y:S01]  /*4df0*/  SHFL.BFLY PT, R23, R4, 0x2, 0x1f ;  /* 0x0c401f0004177f89 */ /* 0x000ee200000e0000 */
[----:B------:R-:W-:Y:S01]  /*4e00*/  HGMMA.64x16x16.F32 R152, R84, gdesc[UR12], R152, gsb0 ;  /* 0x0020000c54987df0 */ /* 0x000fe20008000898 */
[----:B0-----:R-:W-:Y:S01]  /*4e10*/  FADD R3, R132, R3 ;  /* 0x0000000384037221 */ /* 0x001fe20000000000 */
[----:B-1----:R-:W-:Y:S01]  /*4e20*/  FADD R19, R136, R19 ;  /* 0x0000001388137221 */ /* 0x002fe20000000000 */
[----:B--2---:R-:W-:Y:S01]  /*4e30*/  FADD R21, R218, R21 ;  /* 0x00000015da157221 */ /* 0x004fe20000000000 */
[----:B---3--:R-:W-:-:S02]  /*4e40*/  FADD R23, R4, R23 ;  /* 0x0000001704177221 */ /* 0x008fc40000000000 */
[----:B------:R-:W0:Y:S01]  /*4e50*/  SHFL.BFLY PT, R0, R3, 0x1, 0x1f ;  /* 0x0c201f0003007f89 */ /* 0x000e2200000e0000 */
[----:B------:R-:W-:-:S03]  /*4e60*/  UIADD3 UR6, UR6, 0x80, URZ ;  /* 0x0000008006067890 */ /* 0x000fc6000fffe03f */
[----:B------:R-:W1:Y:S04]  /*4e70*/  SHFL.BFLY PT, R20, R19, 0x1, 0x1f ;  /* 0x0c201f0013147f89 */ /* 0x000e6800000e0000 */
[----:B------:R-:W2:Y:S04]  /*4e80*/  SHFL.BFLY PT, R22, R21, 0x1, 0x1f ;  /* 0x0c201f0015167f89 */ /* 0x000ea800000e0000 */
[----:B------:R-:W3:Y:S01]  /*4e90*/  SHFL.BFLY PT, R88, R23, 0x1, 0x1f ;  /* 0x0c201f0017587f89 */ /* 0x000ee200000e0000 */
[----:B------:R-:W-:-:S06]  /*4ea0*/  UISETP.GE.AND UP0, UPT, UR6, UR24, UPT ;  /* 0x000000180600728c */ /* 0x000fcc000bf06270 */
[----:B------:R-:W-:Y:S01]  /*4eb0*/  PLOP3.LUT P0, PT, PT, PT, UP0, 0x80, 0x0 ;  /* 0x000000000000781c */ /* 0x000fe20003f0f008 */
[----:B------:R-:W-:Y:S02]  /*4ec0*/  ULEA UR4, UR7, UR4, 0x7 ;  /* 0x0000000407047291 */ /* 0x000fe4000f8e383f */
[----:B------:R-:W-:Y:S01]  /*4ed0*/  ULEA UR5, UR13, UR5, 0x7 ;  /* 0x000000050d057291 */ /* 0x000fe2000f8e383f */
[----:B0-----:R-:W-:Y:S01]  /*4ee0*/  FADD R0, R3, R0 ;  /* 0x0000000003007221 */ /* 0x001fe20000000000 */
[----:B------:R-:W-:Y:S02]  /*4ef0*/  WARPGROUP.DEPBAR.LE gsb0, 0x0 ;  /* 0x00008000000079c5 */ /* 0x000fe40000010000 */
[----:B-1----:R-:W-:Y:S01]  /*4f00*/  FADD R91, R19, R20 ;  /* 0x00000014135b7221 */ /* 0x002fe20000000000 */
[----:B------:R-:W-:Y:S01]  /*4f10*/  FFMA R8, R137, R8, R0 ;  /* 0x0000000889087223 */ /* 0x000fe20000000000 */
[----:B--2---:R-:W-:Y:S01]  /*4f20*/  FADD R22, R21, R22 ;  /* 0x0000001615167221 */ /* 0x004fe20000000000 */
[-C--:B------:R-:W-:Y:S01]  /*4f30*/  MOV R19, R2.reuse ;  /* 0x0000000200137202 */ /* 0x080fe20000000f00 */
[----:B---3--:R-:W-:Y:S01]  /*4f40*/  FADD R89, R23, R88 ;  /* 0x0000005817597221 */ /* 0x008fe20000000000 */
[----:B------:R-:W-:Y:S01]  /*4f50*/  MOV R3, R2 ;  /* 0x0000000200037202 */ /* 0x000fe20000000f00 */
[----:B------:R-:W-:Y:S01]  /*4f60*/  FFMA R7, R138, R7, R91 ;  /* 0x000000078a077223 */ /* 0x000fe2000000005b */
[----:B------:R-:W-:Y:S01]  /*4f70*/  FFMA R6, R223, R6, R22 ;  /* 0x00000006df067223 */ /* 0x000fe20000000016 */
[----:B------:R-:W-:Y:S01]  /*4f80*/  FFMA R5, R198, R5, R89 ;  /* 0x00000005c6057223 */ /* 0x000fe20000000059 */
[----:B------:R-:W-:-:S02]  /*4f90*/  MOV R4, R217 ;  /* 0x000000d900047202 */ /* 0x000fc40000000f00 */
[----:B------:R-:W-:Y:S02]  /*4fa0*/  MOV R2, R129 ;  /* 0x0000008100027202 */ /* 0x000fe40000000f00 */
[----:B------:R-:W-:Y:S01]  /*4fb0*/  MOV R0, R15 ;  /* 0x0000000f00007202 */ /* 0x000fe20000000f00 */
[----:B------:R-:W-:Y:S06]  /*4fc0*/  @!P0 BRA `(.L_x_1) ;  /* 0xffffffc000488947 */ /* 0x000fec000383ffff */
.L_x_0:
[----:B------:R-:W-:Y:S01]  /*4fd0*/  LOP3.LUT R4, R9, 0xf, RZ, 0xc0, !PT ;  /* 0x0000000f09047812 */ /* 0x000fe200078ec0ff */
[----:B------:R-:W-:Y:S01]  /*4fe0*/  FMUL R3, R158, 0.25 ;  /* 0x3e8000009e037820 */ /* 0x000fe20000400000 */
[----:B----4-:R-:W-:Y:S01]  /*4ff0*/  LOP3.LUT R2, R16, 0x38, RZ, 0xc0, !PT ;  /* 0x0000003810027812 */ /* 0x010fe200078ec0ff */
[----:B------:R-:W-:Y:S01]  /*5000*/  BAR.SYNC.DEFER_BLOCKING 0x0 ;  /* 0x0000000000007b1d */ /* 0x000fe20000010000 */
[----:B------:R-:W-:Y:S02]  /*5010*/  LOP3.LUT R11, R14, 0x800, RZ, 0xc0, !PT ;  /* 0x000008000e0b7812 */ /* 0x000fe400078ec0ff */
[----:B------:R-:W-:Y:S02]  /*5020*/  LOP3.LUT R16, R16, 0x700, RZ, 0xc0, !PT ;  /* 0x0000070010107812 */ /* 0x000fe400078ec0ff */
[----:B------:R-:W-:-:S03]  /*5030*/  MOV R23, R5 ;  /* 0x0000000500177202 */ /* 0x000fc60000000f00 */
[----:B------:R-:W0:Y:S01]  /*5040*/  LDC R47, c[0x0][0x278] ;  /* 0x00009e00ff2f7b82 */ /* 0x000e220000000800 */
[----:B------:R-:W-:Y:S01]  /*5050*/  LEA R4, R4, UR17, 0x4 ;  /* 0x0000001104047c11 */ /* 0x000fe2000f8e20ff */
[----:B------:R-:W-:Y:S01]  /*5060*/  ULDC.64 UR4, c[0x0][0x270] ;  /* 0x00009c0000047ab9 */ /* 0x000fe20000000a00 */
[----:B------:R-:W-:Y:S01]  /*5070*/  LOP3.LUT R0, R9, 0xf0, RZ, 0xc0, !PT ;  /* 0x000000f009007812 */ /* 0x000fe200078ec0ff */
[----:B------:R-:W-:Y:S01]  /*5080*/  UIMAD UR4, UR16, UR4, URZ ;  /* 0x00000004100472a4 */ /* 0x000fe2000f8e023f */
[----:B------:R-:W-:Y:S01]  /*5090*/  IADD3 R5, R2, UR17, RZ ;  /* 0x0000001102057c10 */ /* 0x000fe2000fffe0ff */
[----:B------:R-:W-:Y:S01]  /*50a0*/  FMUL R2, R159, 0.25 ;  /* 0x3e8000009f027820 */ /* 0x000fe20000400000 */
[----:B------:R-:W-:Y:S02]  /*50b0*/  MOV R29, R6 ;  /* 0x00000006001d7202 */ /* 0x000fe40000000f00 */
[----:B------:R-:W-:Y:S01]  /*50c0*/  IADD3 R32, R16, R4, R11 ;  /* 0x0000000410207210 */ /* 0x000fe20007ffe00b */
[----:B------:R-:W-:Y:S01]  /*50d0*/  FMUL R4, R153, 0.25 ;  /* 0x3e80000099047820 */ /* 0x000fe20000400000 */
[----:B------:R-:W-:Y:S01]  /*50e0*/  LEA R11, R0, R5, 0x2 ;  /* 0x00000005000b7211 */ /* 0x000fe200078e10ff */
[----:B------:R-:W-:Y:S01]  /*50f0*/  FMUL R0, R157, 0.25 ;  /* 0x3e8000009d007820 */ /* 0x000fe20000400000 */
[----:B------:R-:W-:Y:S01]  /*5100*/  FSETP.GT.AND P1, PT, |R29|, 8.50705917302346158658e+37, PT ;  /* 0x7e8000001d00780b */ /* 0x000fe20003f24200 */
[----:B------:R-:W-:Y:S01]  /*5110*/  FMUL R5, R154, 0.25 ;  /* 0x3e8000009a057820 */ /* 0x000fe20000400000 */
[----:B------:R-:W-:-:S02]  /*5120*/  FSETP.GT.AND P4, PT, |R23|, 8.50705917302346158658e+37, PT ;  /* 0x7e8000001700780b */ /* 0x000fc40003f84200 */
[----:B------:R-:W-:Y:S01]  /*5130*/  MOV R28, R7 ;  /* 0x00000007001c7202 */ /* 0x000fe20000000f00 */
[----:B------:R-:W-:Y:S01]  /*5140*/  FMUL R7, R160, 0.25 ;  /* 0x3e800000a0077820 */ /* 0x000fe20000400000 */
[----:B------:R-:W-:Y:S01]  /*5150*/  FSEL R20, R0, R157, P1 ;  /* 0x0000009d00147208 */ /* 0x000fe20000800000 */
[----:B------:R-:W-:Y:S01]  /*5160*/  FMUL R0, R167, 0.25 ;  /* 0x3e800000a7007820 */ /* 0x000fe20000400000 */
[----:B------:R-:W-:Y:S01]  /*5170*/  FSEL R159, R2, R159, P4 ;  /* 0x0000009f029f7208 */ /* 0x000fe20002000000 */
[----:B------:R-:W-:Y:S01]  /*5180*/  FMUL R2, R155, 0.25 ;  /* 0x3e8000009b027820 */ /* 0x000fe20000400000 */
[----:B------:R-:W-:Y:S01]  /*5190*/  FSETP.GT.AND P0, PT, |R28|, 8.50705917302346158658e+37, PT ;  /* 0x7e8000001c00780b */ /* 0x000fe20003f04200 */
[C---:B0-----:R-:W-:Y:S01]  /*51a0*/  IMAD R39, R47.reuse, 0xc, RZ ;  /* 0x0000000c2f277824 */ /* 0x041fe200078e02ff */
[----:B------:R-:W-:Y:S01]  /*51b0*/  MOV R31, R8 ;  /* 0x00000008001f7202 */ /* 0x000fe20000000f00 */
[----:B------:R-:W-:Y:S01]  /*51c0*/  IMAD R43, R47, 0xe, RZ ;  /* 0x0000000e2f2b7824 */ /* 0x000fe200078e02ff */
[----:B------:R-:W-:Y:S01]  /*51d0*/  FSEL R17, R3, R158, P4 ;  /* 0x0000009e03117208 */ /* 0x000fe20002000000 */
[----:B------:R-:W-:Y:S01]  /*51e0*/  FMUL R3, R156, 0.25 ;  /* 0x3e8000009c037820 */ /* 0x000fe20000400000 */
[----:B------:R-:W-:Y:S01]  /*51f0*/  FSEL R24, R0, R167, P0 ;  /* 0x000000a700187208 */ /* 0x000fe20000000000 */
[----:B------:R-:W-:Y:S01]  /*5200*/  FMUL R0, R31, 8388608 ;  /* 0x4b0000001f007820 */ /* 0x000fe20000400000 */
[----:B------:R-:W-:Y:S01]  /*5210*/  FSEL R155, R2, R155, P4 ;  /* 0x0000009b029b7208 */ /* 0x000fe20002000000 */
[----:B------:R-:W-:Y:S01]  /*5220*/  FMUL R2, R163, 0.25 ;  /* 0x3e800000a3027820 */ /* 0x000fe20000400000 */
[----:B------:R-:W-:Y:S01]  /*5230*/  FSETP.GEU.AND P2, PT, R31, 1.175494350822287508e-38, PT ;  /* 0x008000001f00780b */ /* 0x000fe20003f4e000 */
[----:B------:R-:W-:Y:S01]  /*5240*/  IMAD R53, R47, 0x12, RZ ;  /* 0x000000122f357824 */ /* 0x000fe200078e02ff */
[----:B------:R-:W-:Y:S01]  /*5250*/  FSEL R156, R3, R156, P1 ;  /* 0x0000009c039c7208 */ /* 0x000fe20000800000 */
[----:B------:R-:W-:Y:S01]  /*5260*/  FMUL R3, R152, 0.25 ;  /* 0x3e80000098037820 */ /* 0x000fe20000400000 */
[----:B------:R-:W-:Y:S01]  /*5270*/  FSEL R33, R0, R31, !P2 ;  /* 0x0000001f00217208 */ /* 0x000fe20005000000 */
[----:B------:R-:W-:Y:S01]  /*5280*/  IMAD R55, R47, 0x14, RZ ;  /* 0x000000142f377824 */ /* 0x000fe200078e02ff */
[----:B------:R-:W-:Y:S01]  /*5290*/  FSEL R26, R2, R163, P0 ;  /* 0x000000a3021a7208 */ /* 0x000fe20000000000 */
[----:B------:R-:W-:Y:S01]  /*52a0*/  FMUL R2, R165, 0.25 ;  /* 0x3e800000a5027820 */ /* 0x000fe20000400000 */
[----:B------:R-:W-:Y:S01]  /*52b0*/  FSETP.GT.AND P3, PT, |R31|, 8.50705917302346158658e+37, PT ;  /* 0x7e8000001f00780b */ /* 0x000fe20003f64200 */
[----:B------:R-:W-:Y:S01]  /*52c0*/  IMAD R57, R47, 0x16, RZ ;  /* 0x000000162f397824 */ /* 0x000fe200078e02ff */
[----:B------:R-:W-:Y:S01]  /*52d0*/  IADD3 R0, R33, -0x3f3504f3, RZ ;  /* 0xc0cafb0d21007810 */ /* 0x000fe20007ffe0ff */
[----:B------:R-:W-:Y:S01]  /*52e0*/  IMAD R59, R47, 0x18, RZ ;  /* 0x000000182f3b7824 */ /* 0x000fe200078e02ff */
[----:B------:R-:W-:Y:S01]  /*52f0*/  FSEL R152, R3, R152, P1 ;  /* 0x0000009803987208 */ /* 0x000fe20000800000 */
[----:B------:R-:W-:Y:S01]  /*5300*/  FMUL R3, R162, 0.25 ;  /* 0x3e800000a2037820 */ /* 0x000fe20000400000 */
[----:B------:R-:W-:Y:S01]  /*5310*/  FSEL R165, R2, R165, P3 ;  /* 0x000000a502a57208 */ /* 0x000fe20001800000 */
[C---:B------:R-:W-:Y:S01]  /*5320*/  IMAD R37, R47.reuse, 0xb, RZ ;  /* 0x0000000b2f257824 */ /* 0x040fe200078e02ff */
[----:B------:R-:W-:Y:S01]  /*5330*/  LOP3.LUT R2, R0, 0xff800000, RZ, 0xc0, !PT ;  /* 0xff80000000027812 */ /* 0x000fe200078ec0ff */
[----:B------:R-:W-:Y:S01]  /*5340*/  IMAD R61, R47, 0x1a, RZ ;  /* 0x0000001a2f3d7824 */ /* 0x000fe200078e02ff */
[----:B------:R-:W-:Y:S01]  /*5350*/  FSEL R162, R3, R162, P0 ;  /* 0x000000a203a27208 */ /* 0x000fe20000000000 */
[C---:B------:R-:W-:Y:S01]  /*5360*/  IMAD R63, R47.reuse, 0x1c, RZ ;  /* 0x0000001c2f3f7824 */ /* 0x040fe200078e02ff */
[----:B------:R-:W-:Y:S01]  /*5370*/  FSEL R0, RZ, -23, P2 ;  /* 0xc1b80000ff007808 */ /* 0x000fe20001000000 */
[C---:B------:R-:W-:Y:S01]  /*5380*/  IMAD R65, R47.reuse, 0x1e, RZ ;  /* 0x0000001e2f417824 */ /* 0x040fe200078e02ff */
[----:B------:R-:W-:Y:S01]  /*5390*/  I2FP.F32.S32 R3, R2 ;  /* 0x0000000200037245 */ /* 0x000fe20000201400 */
[----:B------:R-:W-:Y:S01]  /*53a0*/  IMAD R41, R47, 0xd, RZ ;  /* 0x0000000d2f297824 */ /* 0x000fe200078e02ff */
[----:B------:R-:W-:-:S02]  /*53b0*/  FSEL R22, R4, R153, P1 ;  /* 0x0000009904167208 */ /* 0x000fc40000800000 */
[----:B------:R-:W-:Y:S01]  /*53c0*/  SHF.R.U32.HI R4, RZ, 0x1, R9 ;  /* 0x00000001ff047819 */ /* 0x000fe20000011609 */
[----:B------:R-:W-:Y:S01]  /*53d0*/  FFMA.FTZ R0, R3, 1.1920928955078125e-07, R0 ;  /* 0x3400000003007823 */ /* 0x000fe20000010000 */
[C---:B------:R-:W-:Y:S01]  /*53e0*/  FMUL R3, R28.reuse, 8388608 ;  /* 0x4b0000001c037820 */ /* 0x040fe20000400000 */
[----:B------:R-:W-:Y:S02]  /*53f0*/  FSETP.GEU.AND P5, PT, R28, 1.175494350822287508e-38, PT ;  /* 0x008000001c00780b */ /* 0x000fe40003fae000 */
[----:B------:R-:W-:Y:S01]  /*5400*/  LOP3.LUT R6, R4, 0x4, RZ, 0xc0, !PT ;  /* 0x0000000404067812 */ /* 0x000fe200078ec0ff */
[----:B------:R-:W-:Y:S01]  /*5410*/  FMUL R4, R161, 0.25 ;  /* 0x3e800000a1047820 */ /* 0x000fe20000400000 */
[----:B------:R-:W-:Y:S02]  /*5420*/  FSEL R35, R3, R28, !P5 ;  /* 0x0000001c03237208 */ /* 0x000fe40006800000 */
[----:B------:R-:W-:Y:S01]  /*5430*/  IADD3 R44, R6, R11, RZ ;  /* 0x0000000b062c7210 */ /* 0x000fe20007ffe0ff */
[----:B------:R-:W-:Y:S01]  /*5440*/  FMUL R6, R23, 8388608 ;  /* 0x4b00000017067820 */ /* 0x000fe20000400000 */
[----:B------:R-:W-:Y:S01]  /*5450*/  FSEL R161, R4, R161, P3 ;  /* 0x000000a104a17208 */ /* 0x000fe20001800000 */
[----:B------:R-:W-:Y:S01]  /*5460*/  FMUL R4, R29, 8388608 ;  /* 0x4b0000001d047820 */ /* 0x000fe20000400000 */
[----:B------:R-:W-:-:S02]  /*5470*/  FSEL R3, RZ, -23, P5 ;  /* 0xc1b80000ff037808 */ /* 0x000fc40002800000 */
[----:B------:R-:W-:Y:S02]  /*5480*/  FSETP.GEU.AND P5, PT, R23, 1.175494350822287508e-38, PT ;  /* 0x008000001700780b */ /* 0x000fe40003fae000 */
[----:B------:R-:W-:Y:S02]  /*5490*/  FSETP.GEU.AND P6, PT, R29, 1.175494350822287508e-38, PT ;  /* 0x008000001d00780b */ /* 0x000fe40003fce000 */
[----:B------:R-:W-:Y:S01]  /*54a0*/  FSEL R21, R5, R154, P4 ;  /* 0x0000009a05157208 */ /* 0x000fe20002000000 */
[----:B------:R-:W-:Y:S01]  /*54b0*/  FMUL R5, R166, 0.25 ;  /* 0x3e800000a6057820 */ /* 0x000fe20000400000 */
[C---:B------:R-:W-:Y:S02]  /*54c0*/  FSETP.GEU.AND P2, PT, |R23|.reuse, 1.175494350822287508e-38, PT ;  /* 0x008000001700780b */ /* 0x040fe40003f4e200 */
[----:B------:R-:W-:Y:S01]  /*54d0*/  FSEL R38, R6, R23, !P5 ;  /* 0x0000001706267208 */ /* 0x000fe20006800000 */
[----:B------:R-:W-:Y:S01]  /*54e0*/  @P4 FMUL R23, R23, 0.25 ;  /* 0x3e80000017174820 */ /* 0x000fe20000400000 */
[----:B------:R-:W-:-:S02]  /*54f0*/  FSEL R34, R4, R29, !P6 ;  /* 0x0000001d04227208 */ /* 0x000fc40007000000 */
[C---:B------:R-:W-:Y:S01]  /*5500*/  FSETP.GEU.AND P4, PT, |R28|.reuse, 1.175494350822287508e-38, PT ;  /* 0x008000001c00780b */ /* 0x040fe20003f8e200 */
[----:B------:R-:W-:Y:S01]  /*5510*/  @P0 FMUL R28, R28, 0.25 ;  /* 0x3e8000001c1c0820 */ /* 0x000fe20000400000 */
[----:B------:R-:W-:Y:S02]  /*5520*/  IADD3 R6, R34, -0x3f3504f3, RZ ;  /* 0xc0cafb0d22067810 */ /* 0x000fe40007ffe0ff */
[----:B------:R-:W-:Y:S01]  /*5530*/  FSEL R166, R5, R166, P0 ;  /* 0x000000a605a67208 */ /* 0x000fe20000000000 */
[----:B------:R-:W-:Y:S01]  /*5540*/  FMUL R5, R164, 0.25 ;  /* 0x3e800000a4057820 */ /* 0x000fe20000400000 */
[----:B------:R-:W-:Y:S01]  /*5550*/  FSEL R27, R7, R160, P3 ;  /* 0x000000a0071b7208 */ /* 0x000fe20001800000 */
[----:B------:R-:W-:Y:S01]  /*5560*/  @!P2 FMUL R23, R23, 16777216 ;  /* 0x4b8000001717a820 */ /* 0x000fe20000400000 */
[----:B------:R-:W-:Y:S01]  /*5570*/  LOP3.LUT R7, R6, 0xff800000, RZ, 0xc0, !PT ;  /* 0xff80000006077812 */ /* 0x000fe200078ec0ff */
[----:B------:R-:W-:Y:S01]  /*5580*/  @!P2 FMUL R159, R159, 16777216 ;  /* 0x4b8000009f9fa820 */ /* 0x000fe20000400000 */
[----:B------:R-:W-:Y:S01]  /*5590*/  FSEL R25, R5, R164, P3 ;  /* 0x000000a405197208 */ /* 0x000fe20001800000 */
[----:B------:R-:W-:Y:S01]  /*55a0*/  MUFU.RCP R16, R23 ;  /* 0x0000001700107308 */ /* 0x000fe20000001000 */
[----:B------:R-:W-:Y:S01]  /*55b0*/  FSEL R5, RZ, -23, P6 ;  /* 0xc1b80000ff057808 */ /* 0x000fe20003000000 */
[----:B------:R-:W-:Y:S01]  /*55c0*/  @!P4 FMUL R28, R28, 16777216 ;  /* 0x4b8000001c1cc820 */ /* 0x000fe20000400000 */
[----:B------:R-:W-:Y:S01]  /*55d0*/  I2FP.F32.S32 R12, R7 ;  /* 0x00000007000c7245 */ /* 0x000fe20000201400 */
[----:B------:R-:W-:Y:S01]  /*55e0*/  @!P4 FMUL R26, R26, 16777216 ;  /* 0x4b8000001a1ac820 */ /* 0x000fe20000400000 */
[C---:B------:R-:W-:Y:S01]  /*55f0*/  FSETP.GEU.AND P6, PT, |R29|.reuse, 1.175494350822287508e-38, PT ;  /* 0x008000001d00780b */ /* 0x040fe20003fce200 */
[----:B------:R-:W-:Y:S01]  /*5600*/  @P1 FMUL R29, R29, 0.25 ;  /* 0x3e8000001d1d1820 */ /* 0x000fe20000400000 */
[----:B------:R-:W-:Y:S01]  /*5610*/  IADD3 R4, R35, -0x3f3504f3, RZ ;  /* 0xc0cafb0d23047810 */ /* 0x000fe20007ffe0ff */
[----:B------:R-:W-:Y:S01]  /*5620*/  FFMA.FTZ R12, R12, 1.1920928955078125e-07, R5 ;  /* 0x340000000c0c7823 */ /* 0x000fe20000010005 */
[C---:B------:R-:W-:Y:S01]  /*5630*/  FSETP.GEU.AND P1, PT, |R31|.reuse, 1.175494350822287508e-38, PT ;  /* 0x008000001f00780b */ /* 0x040fe20003f2e200 */
[----:B------:R-:W0:Y:S01]  /*5640*/  MUFU.RCP R5, R28 ;  /* 0x0000001c00057308 */ /* 0x000e220000001000 */
[----:B------:R-:W-:Y:S01]  /*5650*/  LOP3.LUT R4, R4, 0xff800000, RZ, 0xc0, !PT ;  /* 0xff80000004047812 */ /* 0x000fe200078ec0ff */
[----:B------:R-:W-:Y:S01]  /*5660*/  @P3 FMUL R31, R31, 0.25 ;  /* 0x3e8000001f1f3820 */ /* 0x000fe20000400000 */
[----:B------:R-:W-:Y:S01]  /*5670*/  IADD3 R8, R38, -0x3f3504f3, RZ ;  /* 0xc0cafb0d26087810 */ /* 0x000fe20007ffe0ff */
[----:B------:R-:W-:Y:S01]  /*5680*/  @!P4 FMUL R162, R162, 16777216 ;  /* 0x4b800000a2a2c820 */ /* 0x000fe20000400000 */
[-C--:B------:R-:W-:Y:S01]  /*5690*/  I2FP.F32.S32 R6, R4.reuse ;  /* 0x0000000400067245 */ /* 0x080fe20000201400 */
[----:B------:R-:W-:Y:S01]  /*56a0*/  @!P2 FMUL R17, R17, 16777216 ;  /* 0x4b8000001111a820 */ /* 0x000fe20000400000 */
[----:B------:R-:W-:Y:S01]  /*56b0*/  LOP3.LUT R13, R8, 0xff800000, RZ, 0xc0, !PT ;  /* 0xff800000080d7812 */ /* 0x000fe200078ec0ff */
[----:B------:R-:W-:Y:S01]  /*56c0*/  @!P6 FMUL R29, R29, 16777216 ;  /* 0x4b8000001d1de820 */ /* 0x000fe20000400000 */
[----:B------:R-:W-:Y:S01]  /*56d0*/  FSEL R11, RZ, -23, P5 ;  /* 0xc1b80000ff0b7808 */ /* 0x000fe20002800000 */
[----:B------:R-:W-:Y:S01]  /*56e0*/  FFMA.FTZ R8, R6, 1.1920928955078125e-07, R3 ;  /* 0x3400000006087823 */ /* 0x000fe20000010003 */
[----:B------:R-:W-:Y:S01]  /*56f0*/  I2FP.F32.S32 R14, R13 ;  /* 0x0000000d000e7245 */ /* 0x000fe20000201400 */
[----:B------:R-:W-:Y:S01]  /*5700*/  @!P1 FMUL R31, R31, 16777216 ;  /* 0x4b8000001f1f9820 */ /* 0x000fe20000400000 */
[----:B------:R1:W2:Y:S01]  /*5710*/  MUFU.RCP R3, R29 ;  /* 0x0000001d00037308 */ /* 0x0002a20000001000 */
[----:B------:R-:W-:Y:S01]  /*5720*/  IADD3 R4, R35, -R4, RZ ;  /* 0x8000000423047210 */ /* 0x000fe20007ffe0ff */
[----:B------:R-:W-:Y:S01]  /*5730*/  @!P2 FMUL R155, R155, 16777216 ;  /* 0x4b8000009b9ba820 */ /* 0x000fe20000400000 */
[----:B------:R-:W-:Y:S01]  /*5740*/  FFMA.FTZ R14, R14, 1.1920928955078125e-07, R11 ;  /* 0x340000000e0e7823 */ /* 0x000fe2000001000b */
[C---:B0-----:R-:W-:Y:S01]  /*5750*/  FMUL R11, R5.reuse, R26 ;  /* 0x0000001a050b7220 */ /* 0x041fe20000400000 */
[----:B------:R-:W-:Y:S01]  /*5760*/  FMUL R162, R5, R162 ;  /* 0x000000a205a27220 */ /* 0x000fe20000400000 */
[----:B------:R-:W-:Y:S01]  /*5770*/  @!P2 FMUL R21, R21, 16777216 ;  /* 0x4b8000001515a820 */ /* 0x000fe20000400000 */
[----:B------:R-:W-:Y:S01]  /*5780*/  @!P4 FMUL R24, R24, 16777216 ;  /* 0x4b8000001818c820 */ /* 0x000fe20000400000 */
[----:B------:R-:W0:Y:S01]  /*5790*/  MUFU.RCP R6, R31 ;  /* 0x0000001f00067308 */ /* 0x000e220000001000 */
[----:B------:R-:W-:Y:S01]  /*57a0*/  @!P4 FMUL R166, R166, 16777216 ;  /* 0x4b800000a6a6c820 */ /* 0x000fe20000400000 */
[----:B-1----:R-:W-:Y:S01]  /*57b0*/  F2FP.F16.F32.PACK_AB R29, R11, R162 ;  /* 0x000000a20b1d723e */ /* 0x002fe200000000ff */
[----:B------:R-:W-:Y:S01]  /*57c0*/  FADD R4, R4, -1 ;  /* 0xbf80000004047421 */ /* 0x000fe20000000000 */
[----:B------:R-:W-:Y:S01]  /*57d0*/  MOV R11, 0x3dc6b27f ;  /* 0x3dc6b27f000b7802 */ /* 0x000fe20000000f00 */
[----:B------:R-:W-:Y:S01]  /*57e0*/  @!P6 FMUL R20, R20, 16777216 ;  /* 0x4b8000001414e820 */ /* 0x000fe20000400000 */
[----:B------:R-:W-:Y:S01]  /*57f0*/  IADD3 R7, R34, -R7, RZ ;  /* 0x8000000722077210 */ /* 0x000fe20007ffe0ff */
[----:B------:R-:W-:Y:S01]  /*5800*/  @!P6 FMUL R156, R156, 16777216 ;  /* 0x4b8000009c9ce820 */ /* 0x000fe20000400000 */
[----:B------:R-:W-:Y:S01]  /*5810*/  @!P6 FMUL R22, R22, 16777216 ;  /* 0x4b8000001616e820 */ /* 0x000fe20000400000 */
[C---:B------:R-:W-:Y:S01]  /*5820*/  FMUL R159, R16.reuse, R159 ;  /* 0x0000009f109f7220 */ /* 0x040fe20000400000 */
[C---:B------:R-:W-:Y:S01]  /*5830*/  FMUL R18, R16.reuse, R17 ;  /* 0x0000001110127220 */ /* 0x040fe20000400000 */
[----:B------:R-:W-:Y:S01]  /*5840*/  FMUL R155, R16, R155 ;  /* 0x0000009b109b7220 */ /* 0x000fe20000400000 */
[----:B------:R-:W-:Y:S01]  /*5850*/  @!P6 FMUL R152, R152, 16777216 ;  /* 0x4b8000009898e820 */ /* 0x000fe20000400000 */
[----:B------:R-:W-:Y:S01]  /*5860*/  FMUL R16, R16, R21 ;  /* 0x0000001510107220 */ /* 0x000fe20000400000 */
[C---:B------:R-:W-:Y:S01]  /*5870*/  FMUL R24, R5.reuse, R24 ;  /* 0x0000001805187220 */ /* 0x040fe20000400000 */
[----:B------:R-:W-:Y:S01]  /*5880*/  FMUL R23, R5, R166 ;  /* 0x000000a605177220 */ /* 0x000fe20000400000 */
[----:B------:R-:W-:Y:S01]  /*5890*/  IADD3 R2, R33, -R2, RZ ;  /* 0x8000000221027210 */ /* 0x000fe20007ffe0ff */
[----:B------:R-:W-:Y:S01]  /*58a0*/  @!P1 FMUL R165, R165, 16777216 ;  /* 0x4b800000a5a59820 */ /* 0x000fe20000400000 */
[----:B------:R-:W-:Y:S01]  /*58b0*/  @!P1 FMUL R25, R25, 16777216 ;  /* 0x4b80000019199820 */ /* 0x000fe20000400000 */
[----:B------:R-:W-:Y:S01]  /*58c0*/  @!P1 FMUL R161, R161, 16777216 ;  /* 0x4b800000a1a19820 */ /* 0x000fe20000400000 */
[----:B------:R-:W-:Y:S01]  /*58d0*/  @!P1 FMUL R27, R27, 16777216 ;  /* 0x4b8000001b1b9820 */ /* 0x000fe20000400000 */
[----:B------:R-:W-:Y:S01]  /*58e0*/  IADD3 R13, R38, -R13, RZ ;  /* 0x8000000d260d7210 */ /* 0x000fe20007ffe0ff */
[----:B------:R-:W-:Y:S01]  /*58f0*/  FFMA.FTZ R5, R4, R11, -0.16845393180847167969 ;  /* 0xbe2c7f3004057423 */ /* 0x000fe2000001000b */
[C---:B--2---:R-:W-:Y:S01]  /*5900*/  FMUL R20, R3.reuse, R20 ;  /* 0x0000001403147220 */ /* 0x044fe20000400000 */
[C---:B------:R-:W-:Y:S01]  /*5910*/  FMUL R21, R3.reuse, R156 ;  /* 0x0000009c03157220 */ /* 0x040fe20000400000 */
[----:B------:R-:W-:Y:S01]  /*5920*/  FMUL R22, R3, R22 ;  /* 0x0000001603167220 */ /* 0x000fe20000400000 */
[----:B------:R-:W-:Y:S01]  /*5930*/  FADD R7, R7, -1 ;  /* 0xbf80000007077421 */ /* 0x000fe20000000000 */
[----:B------:R-:W-:Y:S01]  /*5940*/  FMUL R3, R3, R152 ;  /* 0x0000009803037220 */ /* 0x000fe20000400000 */
[C---:B0-----:R-:W-:Y:S01]  /*5950*/  FMUL R161, R6.reuse, R161 ;  /* 0x000000a106a17220 */ /* 0x041fe20000400000 */
[C---:B------:R-:W-:Y:S01]  /*5960*/  FMUL R28, R6.reuse, R27 ;  /* 0x0000001b061c7220 */ /* 0x040fe20000400000 */
[C---:B------:R-:W-:Y:S01]  /*5970*/  FMUL R165, R6.reuse, R165 ;  /* 0x000000a506a57220 */ /* 0x040fe20000400000 */
[----:B------:R-:W-:Y:S01]  /*5980*/  FMUL R26, R6, R25 ;  /* 0x00000019061a7220 */ /* 0x000fe20000400000 */
[----:B------:R-:W-:Y:S01]  /*5990*/  FADD R2, R2, -1 ;  /* 0xbf80000002027421 */ /* 0x000fe20000000000 */
[----:B------:R-:W-:Y:S01]  /*59a0*/  F2FP.F16.F32.PACK_AB R31, R155, R16 ;  /* 0x000000109b1f723e */ /* 0x000fe200000000ff */
[----:B------:R-:W-:Y:S01]  /*59b0*/  FFMA.FTZ R5, R4, R5, 0.1716887056827545166 ;  /* 0x3e2fcf2a04057423 */ /* 0x000fe20000010005 */
[----:B------:R-:W-:Y:S01]  /*59c0*/  FFMA.FTZ R6, R7, R11, -0.16845393180847167969 ;  /* 0xbe2c7f3007067423 */ /* 0x000fe2000001000b */
[----:B------:R-:W-:Y:S01]  /*59d0*/  FADD R16, R13, -1 ;  /* 0xbf8000000d107421 */ /* 0x000fe20000000000 */
[----:B------:R-:W-:Y:S01]  /*59e0*/  F2FP.F16.F32.PACK_AB R30, R22, R3 ;  /* 0x00000003161e723e */ /* 0x000fe200000000ff */
[----:B------:R-:W-:Y:S01]  /*59f0*/  FFMA.FTZ R3, R2, R11, -0.16845393180847167969 ;  /* 0xbe2c7f3002037423 */ /* 0x000fe2000001000b */
[----:B------:R-:W-:Y:S01]  /*5a00*/  FFMA.FTZ R5, R4, R5, -0.17900948226451873779 ;  /* 0xbe374e4304057423 */ /* 0x000fe20000010005 */
[----:B------:R-:W-:Y:S01]  /*5a10*/  FFMA.FTZ R6, R7, R6, 0.1716887056827545166 ;  /* 0x3e2fcf2a07067423 */ /* 0x000fe20000010006 */
[----:B------:R-:W-:Y:S01]  /*5a20*/  FFMA.FTZ R11, R16, R11, -0.16845393180847167969 ;  /* 0xbe2c7f30100b7423 */ /* 0x000fe2000001000b */
[----:B------:R-:W-:Y:S01]  /*5a30*/  F2FP.F16.F32.PACK_AB R28, R161, R28 ;  /* 0x0000001ca11c723e */ /* 0x000fe200000000ff */
[----:B------:R-:W-:Y:S01]  /*5a40*/  FFMA.FTZ R5, R4, R5, 0.20512372255325317383 ;  /* 0x3e520bf404057423 */ /* 0x000fe20000010005 */
[----:B------:R-:W-:Y:S01]  /*5a50*/  FFMA.FTZ R6, R7, R6, -0.17900948226451873779 ;  /* 0xbe374e4307067423 */ /* 0x000fe20000010006 */
[----:B------:R-:W-:Y:S01]  /*5a60*/  FFMA.FTZ R11, R16, R11, 0.1716887056827545166 ;  /* 0x3e2fcf2a100b7423 */ /* 0x000fe2000001000b */
[----:B------:R-:W-:Y:S01]  /*5a70*/  LOP3.LUT R36, R9, 0xff, RZ, 0xc0, !PT ;  /* 0x000000ff09247812 */ /* 0x000fe200078ec0ff */
[----:B------:R-:W-:Y:S01]  /*5a80*/  FFMA.FTZ R5, R4, R5, -0.24046532809734344482 ;  /* 0xbe763c8b04057423 */ /* 0x000fe20000010005 */
[C---:B------:R-:W-:Y:S01]  /*5a90*/  FFMA.FTZ R6, R7.reuse, R6, 0.20512372255325317383 ;  /* 0x3e520bf407067423 */ /* 0x040fe20000010006 */
[----:B------:R-:W-:Y:S01]  /*5aa0*/  FFMA.FTZ R11, R16, R11, -0.17900948226451873779 ;  /* 0xbe374e43100b7423 */ /* 0x000fe2000001000b */
[----:B------:R0:W-:Y:S01]  /*5ab0*/  STSM.16.M88.4 [R32], R28 ;  /* 0x0000001c20007844 */ /* 0x0001e20000000200 */
[----:B------:R-:W-:Y:S01]  /*5ac0*/  FFMA.FTZ R5, R4, R5, 0.28857114911079406738 ;  /* 0x3e93bf9904057423 */ /* 0x000fe20000010005 */
[C---:B------:R-:W-:Y:S01]  /*5ad0*/  FFMA.FTZ R6, R7.reuse, R6, -0.24046532809734344482 ;  /* 0xbe763c8b07067423 */ /* 0x040fe20000010006 */
[----:B------:R-:W-:Y:S01]  /*5ae0*/  FFMA.FTZ R11, R16, R11, 0.20512372255325317383 ;  /* 0x3e520bf4100b7423 */ /* 0x000fe2000001000b */
[----:B------:R-:W-:Y:S01]  /*5af0*/  LEA R36, R36, UR17, 0x4 ;  /* 0x0000001124247c11 */ /* 0x000fe2000f8e20ff */
[----:B------:R-:W-:Y:S01]  /*5b00*/  FFMA.FTZ R5, R4, R5, -0.36067417263984680176 ;  /* 0xbeb8aa4904057423 */ /* 0x000fe20000010005 */
[C---:B------:R-:W-:Y:S01]  /*5b10*/  FFMA.FTZ R6, R7.reuse, R6, 0.28857114911079406738 ;  /* 0x3e93bf9907067423 */ /* 0x040fe20000010006 */
[----:B------:R-:W-:Y:S01]  /*5b20*/  FFMA.FTZ R11, R16, R11, -0.24046532809734344482 ;  /* 0xbe763c8b100b7423 */ /* 0x000fe2000001000b */
[----:B------:R-:W-:Y:S01]  /*5b30*/  BAR.SYNC.DEFER_BLOCKING 0x0 ;  /* 0x0000000000007b1d */ /* 0x000fe20000010000 */
[----:B------:R-:W-:Y:S01]  /*5b40*/  FFMA.FTZ R5, R4, R5, 0.48089820146560668945 ;  /* 0x3ef6384a04057423 */ /* 0x000fe20000010005 */
[C---:B------:R-:W-:Y:S01]  /*5b50*/  FFMA.FTZ R6, R7.reuse, R6, -0.36067417263984680176 ;  /* 0xbeb8aa4907067423 */ /* 0x040fe20000010006 */
[----:B------:R-:W-:Y:S01]  /*5b60*/  FFMA.FTZ R11, R16, R11, 0.28857114911079406738 ;  /* 0x3e93bf99100b7423 */ /* 0x000fe2000001000b */
[----:B------:R-:W-:Y:S01]  /*5b70*/  FFMA.FTZ R3, R2, R3, 0.1716887056827545166 ;  /* 0x3e2fcf2a02037423 */ /* 0x000fe20000010003 */
[----:B------:R-:W-:Y:S01]  /*5b80*/  FFMA.FTZ R5, R4, R5, -0.72134751081466674805 ;  /* 0xbf38aa3b04057423 */ /* 0x000fe20000010005 */
[C---:B------:R-:W-:Y:S01]  /*5b90*/  FFMA.FTZ R6, R7.reuse, R6, 0.48089820146560668945 ;  /* 0x3ef6384a07067423 */ /* 0x040fe20000010006 */
[----:B------:R-:W-:Y:S01]  /*5ba0*/  FFMA.FTZ R11, R16, R11, -0.36067417263984680176 ;  /* 0xbeb8aa49100b7423 */ /* 0x000fe2000001000b */
[----:B------:R-:W-:Y:S01]  /*5bb0*/  FFMA.FTZ R3, R2, R3, -0.17900948226451873779 ;  /* 0xbe374e4302037423 */ /* 0x000fe20000010003 */
[----:B------:R-:W-:Y:S01]  /*5bc0*/  FMUL R5, R4, R5 ;  /* 0x0000000504057220 */ /* 0x000fe20000400000 */
[C---:B------:R-:W-:Y:S01]  /*5bd0*/  FFMA.FTZ R6, R7.reuse, R6, -0.72134751081466674805 ;  /* 0xbf38aa3b07067423 */ /* 0x040fe20000010006 */
[----:B------:R-:W-:Y:S01]  /*5be0*/  FFMA.FTZ R11, R16, R11, 0.48089820146560668945 ;  /* 0x3ef6384a100b7423 */ /* 0x000fe2000001000b */
[----:B------:R-:W-:Y:S01]  /*5bf0*/  FFMA.FTZ R3, R2, R3, 0.20512372255325317383 ;  /* 0x3e520bf402037423 */ /* 0x000fe20000010003 */
[----:B------:R-:W-:Y:S01]  /*5c00*/  FMUL R5, R4, R5 ;  /* 0x0000000504057220 */ /* 0x000fe20000400000 */
[C---:B------:R-:W-:Y:S01]  /*5c10*/  FMUL R6, R7.reuse, R6 ;  /* 0x0000000607067220 */ /* 0x040fe20000400000 */
[----:B------:R-:W-:Y:S01]  /*5c20*/  FFMA.FTZ R13, R16, R11, -0.72134751081466674805 ;  /* 0xbf38aa3b100d7423 */ /* 0x000fe2000001000b */
[----:B------:R-:W-:Y:S01]  /*5c30*/  FFMA.FTZ R3, R2, R3, -0.24046532809734344482 ;  /* 0xbe763c8b02037423 */ /* 0x000fe20000010003 */
[----:B------:R-:W-:Y:S01]  /*5c40*/  FFMA.FTZ R11, R4, 1.4426950216293334961, R5 ;  /* 0x3fb8aa3b040b7823 */ /* 0x000fe20000010005 */
[----:B------:R-:W-:Y:S01]  /*5c50*/  FMUL R6, R7, R6 ;  /* 0x0000000607067220 */ /* 0x000fe20000400000 */
[----:B------:R-:W-:Y:S01]  /*5c60*/  FMUL R5, R16, R13 ;  /* 0x0000000d10057220 */ /* 0x000fe20000400000 */
[----:B------:R-:W-:Y:S01]  /*5c70*/  F2FP.F16.F32.PACK_AB R156, R165, R26 ;  /* 0x0000001aa59c723e */ /* 0x000fe200000000ff */
[----:B------:R-:W-:Y:S01]  /*5c80*/  FFMA.FTZ R3, R2, R3, 0.28857114911079406738 ;  /* 0x3e93bf9902037423 */ /* 0x000fe20000010003 */
[----:B------:R-:W-:Y:S01]  /*5c90*/  FFMA.FTZ R13, R7, 1.4426950216293334961, R6 ;  /* 0x3fb8aa3b070d7823 */ /* 0x000fe20000010006 */
[----:B------:R-:W-:Y:S01]  /*5ca0*/  FMUL R17, R16, R5 ;  /* 0x0000000510117220 */ /* 0x000fe20000400000 */
[----:B------:R-:W-:Y:S01]  /*5cb0*/  F2FP.F16.F32.PACK_AB R157, R24, R23 ;  /* 0x00000017189d723e */ /* 0x000fe200000000ff */
[----:B------:R-:W1:Y:S01]  /*5cc0*/  LDS.128 R4, [R36] ;  /* 0x0000000024047984 */ /* 0x000e620000000c00 */
[----:B------:R-:W-:Y:S01]  /*5cd0*/  F2FP.F16.F32.PACK_AB R158, R20, R21 ;  /* 0x00000015149e723e */ /* 0x000fe200000000ff */
[C---:B------:R-:W-:Y:S01]  /*5ce0*/  FFMA.FTZ R3, R2.reuse, R3, -0.36067417263984680176 ;  /* 0xbeb8aa4902037423 */ /* 0x040fe20000010003 */
[----:B------:R-:W-:Y:S01]  /*5cf0*/  F2FP.F16.F32.PACK_AB R159, R159, R18 ;  /* 0x000000129f9f723e */ /* 0x000fe200000000ff */
[----:B------:R-:W-:Y:S01]  /*5d00*/  BAR.SYNC.DEFER_BLOCKING 0x0 ;  /* 0x0000000000007b1d */ /* 0x000fe20000010000 */
[----:B------:R-:W-:Y:S01]  /*5d10*/  ISETP.GE.U32.AND P0, PT, R33, 0x7f800000, PT ;  /* 0x7f8000002100780c */ /* 0x000fe20003f06070 */
[----:B------:R-:W-:Y:S01]  /*5d20*/  FFMA.FTZ R3, R2, R3, 0.48089820146560668945 ;  /* 0x3ef6384a02037423 */ /* 0x000fe20000010003 */
[----:B------:R-:W-:Y:S01]  /*5d30*/  ISETP.GE.U32.AND P1, PT, R35, 0x7f800000, PT ;  /* 0x7f8000002300780c */ /* 0x000fe20003f26070 */
[----:B------:R-:W-:Y:S01]  /*5d40*/  FFMA.FTZ R17, R16, 1.4426950216293334961, R17 ;  /* 0x3fb8aa3b10117823 */ /* 0x000fe20000010011 */
[----:B------:R-:W-:Y:S01]  /*5d50*/  ISETP.GE.U32.AND P5, PT, R34, 0x7f800000, PT ;  /* 0x7f8000002200780c */ /* 0x000fe20003fa6070 */
[----:B------:R-:W-:-:S02]  /*5d60*/  FFMA.FTZ R3, R2, R3, -0.72134751081466674805 ;  /* 0xbf38aa3b02037423 */ /* 0x000fc40000010003 */
[----:B0-----:R-:W0:Y:S01]  /*5d70*/  LDC.64 R28, c[0x0][0x228] ;  /* 0x00008a00ff1c7b82 */ /* 0x001e220000000a00 */
[----:B------:R-:W-:Y:S01]  /*5d80*/  ISETP.GE.U32.AND P4, PT, R38, 0x7f800000, PT ;  /* 0x7f8000002600780c */ /* 0x000fe20003f86070 */
[----:B------:R-:W-:Y:S01]  /*5d90*/  FADD R14, R14, R17 ;  /* 0x000000110e0e7221 */ /* 0x000fe20000000000 */
[----:B------:R-:W-:Y:S01]  /*5da0*/  FMUL R3, R2, R3 ;  /* 0x0000000302037220 */ /* 0x000fe20000400000 */
[----:B------:R-:W-:Y:S01]  /*5db0*/  FADD R8, R8, R11 ;  /* 0x0000000b08087221 */ /* 0x000fe20000000000 */
[----:B------:R-:W-:Y:S01]  /*5dc0*/  FADD R11, R12, R13 ;  /* 0x0000000d0c0b7221 */ /* 0x000fe20000000000 */
[----:B------:R-:W-:Y:S02]  /*5dd0*/  IMAD R27, R47, 0x6, RZ ;  /* 0x000000062f1b7824 */ /* 0x000fe400078e02ff */
[C---:B------:R-:W-:Y:S01]  /*5de0*/  FMUL R3, R2.reuse, R3 ;  /* 0x0000000302037220 */ /* 0x040fe20000400000 */
[----:B------:R-:W-:Y:S02]  /*5df0*/  FSETP.NEU.AND P2, PT, R35, RZ, PT ;  /* 0x000000ff2300720b */ /* 0x000fe40003f4d000 */
[----:B------:R-:W-:Y:S01]  /*5e00*/  LEA R21, R47, R47, 0x1 ;  /* 0x0000002f2f157211 */ /* 0x000fe200078e08ff */
[----:B------:R-:W-:Y:S01]  /*5e10*/  FFMA.FTZ R3, R2, 1.4426950216293334961, R3 ;  /* 0x3fb8aa3b02037823 */ /* 0x000fe20000010003 */
[----:B------:R-:W-:-:S02]  /*5e20*/  @P0 MOV R2, 0x7f800000 ;  /* 0x7f80000000020802 */ /* 0x000fc40000000f00 */
[----:B------:R-:W-:Y:S01]  /*5e30*/  @P5 MOV R17, 0x7f800000 ;  /* 0x7f80000000115802 */ /* 0x000fe20000000f00 */
[----:B------:R-:W-:Y:S01]  /*5e40*/  FADD R0, R0, R3 ;  /* 0x0000000300007221 */ /* 0x000fe20000000000 */
[----:B------:R-:W-:Y:S01]  /*5e50*/  IMAD R3, R10, UR5, RZ ;  /* 0x000000050a037c24 */ /* 0x000fe2000f8e02ff */
[----:B------:R-:W-:Y:S01]  /*5e60*/  STSM.16.M88.4 [R32], R156 ;  /* 0x0000009c20007844 */ /* 0x000fe20000000200 */
[----:B------:R-:W-:Y:S01]  /*5e70*/  @P0 FFMA.FTZ R0, R33, R2, +INF ;  /* 0x7f80000021000423 */ /* 0x000fe20000010002 */
[----:B------:R-:W-:Y:S01]  /*5e80*/  USHF.L.U32 UR5, UR4, 0x1, URZ ;  /* 0x0000000104057899 */ /* 0x000fe2000800063f */
[----:B------:R-:W-:Y:S01]  /*5e90*/  @P1 MOV R2, 0x7f800000 ;  /* 0x7f80000000021802 */ /* 0x000fe20000000f00 */
[----:B------:R-:W-:Y:S01]  /*5ea0*/  BAR.SYNC.DEFER_BLOCKING 0x0 ;  /* 0x0000000000007b1d */ /* 0x000fe20000010000 */
[C---:B------:R-:W-:Y:S01]  /*5eb0*/  SHF.L.U32 R13, R3.reuse, 0x1, RZ ;  /* 0x00000001030d7819 */ /* 0x040fe200000006ff */
[----:B------:R-:W-:Y:S01]  /*5ec0*/  @P5 FFMA.FTZ R11, R34, R17, +INF ;  /* 0x7f800000220b5423 */ /* 0x000fe20000010011 */
[----:B------:R-:W-:-:S04]  /*5ed0*/  IMAD.HI R12, R3, 0x2, RZ ;  /* 0x00000002030c7827 */ /* 0x000fc800078e02ff */
[----:B------:R-:W-:Y:S01]  /*5ee0*/  @P1 FFMA.FTZ R8, R35, R2, +INF ;  /* 0x7f80000023081423 */ /* 0x000fe20000010002 */
[----:B0-----:R-:W-:Y:S01]  /*5ef0*/  IADD3 R2, P0, P5, R13, UR5, R28 ;  /* 0x000000050d027c10 */ /* 0x001fe2000fd1e01c */
[----:B------:R-:W-:Y:S01]  /*5f00*/  UIMAD.WIDE UR4, UR4, 0x2, URZ ;  /* 0x00000002040478a5 */ /* 0x000fe2000f8e023f */
[----:B------:R-:W-:Y:S01]  /*5f10*/  @P4 MOV R13, 0x7f800000 ;  /* 0x7f800000000d4802 */ /* 0x000fe20000000f00 */
[C---:B------:R-:W-:Y:S01]  /*5f20*/  IMAD R35, R47.reuse, 0xa, RZ ;  /* 0x0000000a2f237824 */ /* 0x040fe200078e02ff */
[----:B------:R-:W-:Y:S02]  /*5f30*/  SHF.L.U32 R17, R47, 0x1, RZ ;  /* 0x000000012f117819 */ /* 0x000fe400000006ff */
[-C--:B------:R-:W-:Y:S01]  /*5f40*/  IADD3 R20, P6, R27, R2.reuse, RZ ;  /* 0x000000021b147210 */ /* 0x080fe20007fde0ff */
[----:B------:R-:W-:Y:S01]  /*5f50*/  @P4 FFMA.FTZ R14, R38, R13, +INF ;  /* 0x7f800000260e4423 */ /* 0x000fe2000001000d */
[----:B------:R-:W-:Y:S01]  /*5f60*/  IADD3.X R3, R12, UR5, R29, P0, P5 ;  /* 0x000000050c037c10 */ /* 0x000fe200087ea41d */
[----:B------:R-:W-:Y:S01]  /*5f70*/  ULDC UR4, c[0x0][0x27c] ;  /* 0x00009f0000047ab9 */ /* 0x000fe20000000800 */
[-C--:B------:R-:W-:Y:S01]  /*5f80*/  IADD3 R12, P4, R17, R2.reuse, RZ ;  /* 0x00000002110c7210 */ /* 0x080fe20007f9e0ff */
[----:B------:R-:W-:Y:S01]  /*5f90*/  UIMAD UR4, UR16, UR4, URZ ;  /* 0x00000004100472a4 */ /* 0x000fe2000f8e023f */
[----:B------:R-:W-:-:S02]  /*5fa0*/  LEA R16, P5, R47, R2, 0x2 ;  /* 0x000000022f107211 */ /* 0x000fc400078a10ff */
[CC--:B------:R-:W-:Y:S01]  /*5fb0*/  LEA.HI.X.SX32 R13, R47.reuse, R3.reuse, 0x1, P4 ;  /* 0x000000032f0d7211 */ /* 0x0c0fe200020f0eff */
[----:B------:R-:W-:Y:S01]  /*5fc0*/  USHF.L.U32 UR6, UR4, 0x2, URZ ;  /* 0x0000000204067899 */ /* 0x000fe2000800063f */
[C---:B------:R-:W-:Y:S01]  /*5fd0*/  SHF.L.U32 R23, R47.reuse, 0x2, RZ ;  /* 0x000000022f177819 */ /* 0x040fe200000006ff */
[----:B------:R-:W-:Y:S01]  /*5fe0*/  UIMAD.WIDE UR4, UR4, 0x4, URZ ;  /* 0x00000004040478a5 */ /* 0x000fe2000f8e023f */
[-C--:B------:R-:W-:Y:S01]  /*5ff0*/  LEA R22, P4, R47, R2.reuse, 0x3 ;  /* 0x000000022f167211 */ /* 0x080fe200078818ff */
[----:B------:R-:W0:Y:S01]  /*6000*/  LDS.128 R48, [R36] ;  /* 0x0000000024307984 */ /* 0x000e220000000c00 */
[----:B------:R-:W-:Y:S02]  /*6010*/  LEA.HI.X.SX32 R17, R17, R3, 0x1, P5 ;  /* 0x0000000311117211 */ /* 0x000fe400028f0eff */
[----:B------:R-:W-:Y:S01]  /*6020*/  LEA R25, R47, R47, 0x2 ;  /* 0x0000002f2f197211 */ /* 0x000fe200078e10ff */
[----:B-1----:R1:W-:Y:S01]  /*6030*/  STG.E.U16 desc[UR20][R2.64], R4 ;  /* 0x0000000402007986 */ /* 0x0023e2000c101514 */
[----:B------:R-:W-:-:S02]  /*6040*/  IADD3 R24, P5, R35, R2, RZ ;  /* 0x0000000223187210 */ /* 0x000fc40007fbe0ff */
[-C--:B------:R-:W-:Y:S02]  /*6050*/  LEA.HI.X.SX32 R21, R21, R3.reuse, 0x1, P6 ;  /* 0x0000000315157211 */ /* 0x080fe400030f0eff */
[-C--:B------:R-:W-:Y:S02]  /*6060*/  IADD3 R26, P6, R39, R2.reuse, RZ ;  /* 0x00000002271a7210 */ /* 0x080fe40007fde0ff */
[----:B------:R-:W-:Y:S02]  /*6070*/  LEA.HI.X.SX32 R23, R23, R3, 0x1, P4 ;  /* 0x0000000317177211 */ /* 0x000fe400020f0eff */
[----:B------:R-:W-:Y:S02]  /*6080*/  LEA R29, R47, -R47, 0x3 ;  /* 0x8000002f2f1d7211 */ /* 0x000fe400078e18ff */
[----:B------:R-:W-:Y:S02]  /*6090*/  IADD3 R28, P4, R43, R2, RZ ;  /* 0x000000022b1c7210 */ /* 0x000fe40007f9e0ff */
[----:B-1----:R-:W-:-:S02]  /*60a0*/  PRMT R4, R4, 0x7632, R4 ;  /* 0x0000763204047816 */ /* 0x002fc40000000004 */
[-C--:B------:R-:W-:Y:S02]  /*60b0*/  LEA.HI.X.SX32 R25, R25, R3.reuse, 0x1, P5 ;  /* 0x0000000319197211 */ /* 0x080fe400028f0eff */
[----:B------:R-:W-:Y:S01]  /*60c0*/  FSETP.NEU.AND P3, PT, R33, RZ, PT ;  /* 0x000000ff2100720b */ /* 0x000fe20003f6d000 */
[----:B------:R1:W-:Y:S01]  /*60d0*/  STG.E.U16 desc[UR20][R12.64], R4 ;  /* 0x000000040c007986 */ /* 0x0003e2000c101514 */
[C---:B------:R-:W-:Y:S02]  /*60e0*/  SHF.L.U32 R31, R47.reuse, 0x3, RZ ;  /* 0x000000032f1f7819 */ /* 0x040fe400000006ff */
[----:B------:R-:W-:Y:S01]  /*60f0*/  LEA R30, P5, R47, R2, 0x4 ;  /* 0x000000022f1e7211 */ /* 0x000fe200078a20ff */
[----:B------:R2:W-:Y:S01]  /*6100*/  STG.E.U16 desc[UR20][R16.64], R5 ;  /* 0x0000000510007986 */ /* 0x0005e2000c101514 */
[----:B------:R-:W-:Y:S02]  /*6110*/  LEA.HI.X.SX32 R27, R27, R3, 0x1, P6 ;  /* 0x000000031b1b7211 */ /* 0x000fe400030f0eff */
[----:B------:R-:W-:-:S02]  /*6120*/  LEA R33, R47, R47, 0x3 ;  /* 0x0000002f2f217211 */ /* 0x000fc400078e18ff */
[-C--:B------:R-:W-:Y:S02]  /*6130*/  IADD3 R32, P6, R53, R2.reuse, RZ ;  /* 0x0000000235207210 */ /* 0x080fe40007fde0ff */
[----:B------:R-:W-:Y:S02]  /*6140*/  FSETP.NEU.AND P1, PT, R34, RZ, PT ;  /* 0x000000ff2200720b */ /* 0x000fe40003f2d000 */
[-C--:B------:R-:W-:Y:S02]  /*6150*/  LEA.HI.X.SX32 R29, R29, R3.reuse, 0x1, P4 ;  /* 0x000000031d1d7211 */ /* 0x080fe400020f0eff */
[----:B-1----:R-:W-:Y:S02]  /*6160*/  PRMT R13, R5, 0x7632, R13 ;  /* 0x00007632050d7816 */ /* 0x002fe4000000000d */
[----:B------:R-:W-:Y:S02]  /*6170*/  IADD3 R34, P4, R55, R2, RZ ;  /* 0x0000000237227210 */ /* 0x000fe40007f9e0ff */
[----:B------:R-:W-:Y:S01]  /*6180*/  LEA.HI.X.SX32 R31, R31, R3, 0x1, P5 ;  /* 0x000000031f1f7211 */ /* 0x000fe200028f0eff */
[----:B------:R1:W-:Y:S01]  /*6190*/  STG.E.U16 desc[UR20][R20.64], R13 ;  /* 0x0000000d14007986 */ /* 0x0003e2000c101514 */
[----:B------:R-:W-:-:S02]  /*61a0*/  FSETP.NEU.AND P0, PT, R38, RZ, PT ;  /* 0x000000ff2600720b */ /* 0x000fc40003f0d000 */
[-C--:B------:R-:W-:Y:S01]  /*61b0*/  IADD3 R36, P5, R57, R2.reuse, RZ ;  /* 0x0000000239247210 */ /* 0x080fe20007fbe0ff */
[----:B------:R3:W-:Y:S01]  /*61c0*/  STG.E.U16 desc[UR20][R22.64], R6 ;  /* 0x0000000616007986 */ /* 0x0007e2000c101514 */
[-C--:B------:R-:W-:Y:S02]  /*61d0*/  LEA.HI.X.SX32 R33, R33, R3.reuse, 0x1, P6 ;  /* 0x0000000321217211 */ /* 0x080fe400030f0eff */
[----:B--2---:R-:W-:Y:S02]  /*61e0*/  PRMT R17, R6, 0x7632, R17 ;  /* 0x0000763206117816 */ /* 0x004fe40000000011 */
[-C--:B------:R-:W-:Y:S02]  /*61f0*/  IADD3 R38, P6, R59, R2.reuse, RZ ;  /* 0x000000023b267210 */ /* 0x080fe40007fde0ff */
[----:B------:R-:W-:Y:S01]  /*6200*/  PRMT R18, R7, 0x7632, R18 ;  /* 0x0000763207127816 */ /* 0x000fe20000000012 */
[----:B------:R-:W-:Y:S01]  /*6210*/  STG.E.U16 desc[UR20][R24.64], R17 ;  /* 0x0000001118007986 */ /* 0x000fe2000c101514 */
[-C--:B------:R-:W-:Y:S01]  /*6220*/  LEA.HI.X.SX32 R35, R35, R3.reuse, 0x1, P4 ;  /* 0x0000000323237211 */ /* 0x080fe200020f0eff */
[----:B-1----:R-:W1:Y:S01]  /*6230*/  LDC.64 R12, c[0x0][0x230] ;  /* 0x00008c00ff0c7b82 */ /* 0x002e620000000a00 */
[----:B------:R-:W-:Y:S01]  /*6240*/  IADD3 R40, P4, R61, R2, RZ ;  /* 0x000000023d287210 */ /* 0x000fe20007f9e0ff */
[----:B------:R-:W-:Y:S01]  /*6250*/  STG.E.U16 desc[UR20][R26.64], R7 ;  /* 0x000000071a007986 */ /* 0x000fe2000c101514 */
[----:B------:R-:W-:-:S02]  /*6260*/  LEA.HI.X.SX32 R37, R37, R3, 0x1, P5 ;  /* 0x0000000325257211 */ /* 0x000fc400028f0eff */
[----:B0-----:R-:W-:Y:S01]  /*6270*/  PRMT R21, R48, 0x7632, R21 ;  /* 0x0000763230157816 */ /* 0x001fe20000000015 */
[----:B------:R-:W-:Y:S01]  /*6280*/  STG.E.U16 desc[UR20][R28.64], R18 ;  /* 0x000000121c007986 */ /* 0x000fe2000c101514 */
[-C--:B------:R-:W-:Y:S02]  /*6290*/  IADD3 R42, P5, R63, R2.reuse, RZ ;  /* 0x000000023f2a7210 */ /* 0x080fe40007fbe0ff */
[----:B------:R-:W-:Y:S01]  /*62a0*/  LEA.HI.X.SX32 R39, R39, R3, 0x1, P6 ;  /* 0x0000000327277211 */ /* 0x000fe200030f0eff */
[----:B------:R-:W-:Y:S01]  /*62b0*/  STG.E.U16 desc[UR20][R30.64], R48 ;  /* 0x000000301e007986 */ /* 0x000fe2000c101514 */
[----:B------:R-:W-:Y:S02]  /*62c0*/  LEA R45, R47, -R47, 0x4 ;  /* 0x8000002f2f2d7211 */ /* 0x000fe400078e20ff */
[----:B------:R-:W-:Y:S01]  /*62d0*/  IADD3 R2, P6, R65, R2, RZ ;  /* 0x0000000241027210 */ /* 0x000fe20007fde0ff */
[----:B------:R-:W-:Y:S01]  /*62e0*/  STG.E.U16 desc[UR20][R32.64], R21 ;  /* 0x0000001520007986 */ /* 0x000fe2000c101514 */
[----:B------:R-:W-:-:S02]  /*62f0*/  PRMT R5, R49, 0x7632, R5 ;  /* 0x0000763231057816 */ /* 0x000fc40000000005 */
[-C--:B------:R-:W-:Y:S01]  /*6300*/  LEA.HI.X.SX32 R41, R41, R3.reuse, 0x1, P4 ;  /* 0x0000000329297211 */ /* 0x080fe200020f0eff */
[----:B------:R-:W-:Y:S01]  /*6310*/  STG.E.U16 desc[UR20][R34.64], R49 ;  /* 0x0000003122007986 */ /* 0x000fe2000c101514 */
[----:B------:R-:W-:Y:S02]  /*6320*/  PRMT R20, R50, 0x7632, R20 ;  /* 0x0000763232147816 */ /* 0x000fe40000000014 */
[-C--:B------:R-:W-:Y:S01]  /*6330*/  LEA.HI.X.SX32 R43, R43, R3.reuse, 0x1, P5 ;  /* 0x000000032b2b7211 */ /* 0x080fe200028f0eff */
[----:B------:R0:W-:Y:S01]  /*6340*/  STG.E.U16 desc[UR20][R36.64], R5 ;  /* 0x0000000524007986 */ /* 0x0001e2000c101514 */
[----:B------:R-:W-:Y:S02]  /*6350*/  LEA.HI.X.SX32 R3, R45, R3, 0x1, P6 ;  /* 0x000000032d037211 */ /* 0x000fe400030f0eff */
[----:B---3--:R-:W-:Y:S01]  /*6360*/  PRMT R6, R51, 0x7632, R6 ;  /* 0x0000763233067816 */ /* 0x008fe20000000006 */
[----:B------:R-:W-:Y:S01]  /*6370*/  STG.E.U16 desc[UR20][R38.64], R50 ;  /* 0x0000003226007986 */ /* 0x000fe2000c101514 */
[----:B------:R-:W-:-:S02]  /*6380*/  FSEL R4, R0, -INF , P3 ;  /* 0xff80000000047808 */ /* 0x000fc40001800000 */
[----:B------:R-:W-:Y:S01]  /*6390*/  FSEL R0, R11, -INF , P1 ;  /* 0xff8000000b007808 */ /* 0x000fe20000800000 */
[----:B------:R-:W-:Y:S01]  /*63a0*/  STG.E.U16 desc[UR20][R40.64], R20 ;  /* 0x0000001428007986 */ /* 0x000fe2000c101514 */
[----:B------:R-:W-:Y:S01]  /*63b0*/  FSEL R8, R8, -INF , P2 ;  /* 0xff80000008087808 */ /* 0x000fe20001000000 */
[----:B------:R-:W-:Y:S01]  /*63c0*/  FFMA R4, R4, 0.69314718246459960938, R15 ;  /* 0x3f31721804047823 */ /* 0x000fe2000000000f */
[----:B------:R-:W-:Y:S01]  /*63d0*/  FSEL R14, R14, -INF , P0 ;  /* 0xff8000000e0e7808 */ /* 0x000fe20000000000 */
[----:B------:R-:W-:Y:S01]  /*63e0*/  STG.E.U16 desc[UR20][R42.64], R51 ;  /* 0x000000332a007986 */ /* 0x000fe2000c101514 */
[----:B------:R-:W-:Y:S01]  /*63f0*/  SHF.L.U32 R9, R9, 0x1, RZ ;  /* 0x0000000109097819 */ /* 0x000fe200000006ff */
[----:B------:R-:W-:Y:S01]  /*6400*/  FFMA R216, R0, 0.69314718246459960938, R19 ;  /* 0x3f31721800d87823 */ /* 0x000fe20000000013 */
[----:B0-----:R-:W-:Y:S01]  /*6410*/  FFMA R5, R8, 0.69314718246459960938, R129 ;  /* 0x3f31721808057823 */ /* 0x001fe20000000081 */
[----:B------:R1:W-:Y:S01]  /*6420*/  STG.E.U16 desc[UR20][R2.64], R6 ;  /* 0x0000000602007986 */ /* 0x0003e2000c101514 */
[----:B------:R-:W-:Y:S01]  /*6430*/  LOP3.LUT R0, R9, 0x1f8, RZ, 0xc0, !PT ;  /* 0x000001f809007812 */ /* 0x000fe200078ec0ff */
[----:B------:R-:W-:Y:S01]  /*6440*/  FFMA R217, R14, 0.69314718246459960938, R217 ;  /* 0x3f3172180ed97823 */ /* 0x000fe200000000d9 */
[C---:B------:R-:W-:Y:S01]  /*6450*/  SHF.L.U32 R7, R10.reuse, 0x2, RZ ;  /* 0x000000020a077819 */ /* 0x040fe200000006ff */
[----:B------:R-:W-:Y:S01]  /*6460*/  BAR.SYNC.DEFER_BLOCKING 0x0 ;  /* 0x0000000000007b1d */ /* 0x000fe20000010000 */
[----:B------:R-:W-:-:S02]  /*6470*/  IMAD.HI R10, R10, 0x4, RZ ;  /* 0x000000040a0a7827 */ /* 0x000fc400078e02ff */
[----:B-1----:R-:W-:-:S04]  /*6480*/  IADD3 R2, P0, P1, R7, UR6, R12 ;  /* 0x0000000607027c10 */ /* 0x002fc8000f91e00c */
[----:B------:R-:W-:Y:S01]  /*6490*/  IADD3.X R3, R10, UR5, R13, P0, P1 ;  /* 0x000000050a037c10 */ /* 0x000fe200087e240d */
[----:B------:R-:W-:Y:S04]  /*64a0*/  STS.64 [R0+UR17], R4 ;  /* 0x0000000400007988 */ /* 0x000fe80008000a11 */
[----:B------:R-:W-:Y:S01]  /*64b0*/  STS.64 [R0+UR17+0x200], R216 ;  /* 0x000200d800007988 */ /* 0x000fe20008000a11 */
[----:B------:R-:W-:Y:S06]  /*64c0*/  BAR.SYNC.DEFER_BLOCKING 0x0 ;  /* 0x0000000000007b1d */ /* 0x000fec0000010000 */
[----:B------:R-:W0:Y:S04]  /*64d0*/  LDS R9, [R44] ;  /* 0x000000002c097984 */ /* 0x000e280000000800 */
[----:B0-----:R-:W-:Y:S01]  /*64e0*/  STG.E desc[UR20][R2.64], R9 ;  /* 0x0000000902007986 */ /* 0x001fe2000c101914 */
[----:B------:R-:W-:Y:S05]  /*64f0*/  EXIT ;  /* 0x000000000000794d */ /* 0x000fea0003800000 */
.L_x_2:
[----:B------:R-:W-:-:S00]  /*6500*/  BRA `(.L_x_2) ;  /* 0xfffffffc00fc7947 */ /* 0x000fc0000383ffff */
[----:B------:R-:W-:-:S00]  /*6510*/  NOP ;  /* 0x0000000000007918 */ /* 0x000fc00000000000 */
        /* <DEDUP_REMOVED lines=14> */
.L_x_3:


//--------------------- .nv.global.init           --------------------------
	.section	.nv.global.init,"aw",@progbits
.nv.global.init:
	.type		_$_str,@object
	.size		_$_str,(.L_0 - _$_str)
_$_str:
        /*0000*/ 	.byte	0x5f, 0x5f, 0x43, 0x55, 0x44, 0x41, 0x5f, 0x46, 0x54, 0x5a, 0x00
.L_0:


//--------------------- .nv.shared.attn_fwd       --------------------------
	.section	.nv.shared.attn_fwd,"aw",@nobits
	.sectionflags	@""
	.align	16
	.zero		1024


//--------------------- .nv.shared.reserved.0     --------------------------
	.section	.nv.shared.reserved.0,"aw",@nobits
	.weak		__nv_reservedSMEM_offset_0_alias
	.size		__nv_reservedSMEM_offset_0_alias, 0, 0
	.other		__nv_reservedSMEM_offset_0_alias,@"STO_CUDA_RESERVED_SHARED STV_DEFAULT"
__nv_reservedSMEM_offset_0_alias:
	.zero		0


//--------------------- .nv.constant0.attn_fwd    --------------------------
	.section	.nv.constant0.attn_fwd,"a",@progbits
	.sectionflags	@""
	.align	4
.nv.constant0.attn_fwd:
	.zero		664


//--------------------- SYMBOLS --------------------------

	.type		.nv.reservedSmem.offset0,@object
	.size		.nv.reservedSmem.offset0,0x4
